	.headerflags	@"EF_CUDA_TEXMODE_UNIFIED EF_CUDA_64BIT_ADDRESS EF_CUDA_SM86 EF_CUDA_VIRTUAL_SM(EF_CUDA_SM86)"
	.elftype	@"ET_EXEC"


//--------------------- .nv.info                  --------------------------
	.section	.nv.info,"",@"SHT_CUDA_INFO"
	.align	4


	//----- nvinfo : EIATTR_REGCOUNT
	.align		4
        /*0000*/ 	.byte	0x04, 0x2f
        /*0002*/ 	.short	(.L_3 - .L_2)
	.align		4
.L_2:
        /*0004*/ 	.word	index@(l2norm_fwd_kernel)
        /*0008*/ 	.word	0x0000007f


	//----- nvinfo : EIATTR_MAX_STACK_SIZE
	.align		4
.L_3:
        /*000c*/ 	.byte	0x04, 0x23
        /*000e*/ 	.short	(.L_5 - .L_4)
	.align		4
.L_4:
        /*0010*/ 	.word	index@(l2norm_fwd_kernel)
        /*0014*/ 	.word	0x00000000


	//----- nvinfo : EIATTR_MIN_STACK_SIZE
	.align		4
.L_5:
        /*0018*/ 	.byte	0x04, 0x12
        /*001a*/ 	.short	(.L_7 - .L_6)
	.align		4
.L_6:
        /*001c*/ 	.word	index@(l2norm_fwd_kernel)
        /*0020*/ 	.word	0x00000000


	//----- nvinfo : EIATTR_FRAME_SIZE
	.align		4
.L_7:
        /*0024*/ 	.byte	0x04, 0x11
        /*0026*/ 	.short	(.L_9 - .L_8)
	.align		4
.L_8:
        /*0028*/ 	.word	index@(l2norm_fwd_kernel)
        /*002c*/ 	.word	0x00000000
.L_9:


//--------------------- .nv.info.l2norm_fwd_kernel --------------------------
	.section	.nv.info.l2norm_fwd_kernel,"",@"SHT_CUDA_INFO"
	.align	4


	//----- nvinfo : EIATTR_CUDA_API_VERSION
	.align		4
        /*0000*/ 	.byte	0x04, 0x37
        /*0002*/ 	.short	(.L_11 - .L_10)
.L_10:
        /*0004*/ 	.word	0x0000007b


	//----- nvinfo : EIATTR_SW2861232_WAR
	.align		4
.L_11:
        /*0008*/ 	.byte	0x01, 0x35
	.zero		2


	//----- nvinfo : EIATTR_PARAM_CBANK
	.align		4
        /*000c*/ 	.byte	0x04, 0x0a
        /*000e*/ 	.short	(.L_13 - .L_12)
	.align		4
.L_12:
        /*0010*/ 	.word	index@(.nv.constant0.l2norm_fwd_kernel)
        /*0014*/ 	.short	0x0160
        /*0016*/ 	.short	0x001c


	//----- nvinfo : EIATTR_CBANK_PARAM_SIZE
	.align		4
.L_13:
        /*0018*/ 	.byte	0x03, 0x19
        /*001a*/ 	.short	0x001c


	//----- nvinfo : EIATTR_KPARAM_INFO
	.align		4
        /*001c*/ 	.byte	0x04, 0x17
        /*001e*/ 	.short	(.L_15 - .L_14)
.L_14:
        /*0020*/ 	.word	0x00000000
        /*0024*/ 	.short	0x0003
        /*0026*/ 	.short	0x0018
        /*0028*/ 	.byte	0x00, 0xf0, 0x11, 0x00


	//----- nvinfo : EIATTR_KPARAM_INFO
	.align		4
.L_15:
        /*002c*/ 	.byte	0x04, 0x17
        /*002e*/ 	.short	(.L_17 - .L_16)
.L_16:
        /*0030*/ 	.word	0x00000000
        /*0034*/ 	.short	0x0002
        /*0036*/ 	.short	0x0010
        /*0038*/ 	.byte	0x00, 0xf0, 0x21, 0x00


	//----- nvinfo : EIATTR_KPARAM_INFO
	.align		4
.L_17:
        /*003c*/ 	.byte	0x04, 0x17
        /*003e*/ 	.short	(.L_19 - .L_18)
.L_18:
        /*0040*/ 	.word	0x00000000
        /*0044*/ 	.short	0x0001
        /*0046*/ 	.short	0x0008
        /*0048*/ 	.byte	0x00, 0xf0, 0x21, 0x00


	//----- nvinfo : EIATTR_KPARAM_INFO
	.align		4
.L_19:
        /*004c*/ 	.byte	0x04, 0x17
        /*004e*/ 	.short	(.L_21 - .L_20)
.L_20:
        /*0050*/ 	.word	0x00000000
        /*0054*/ 	.short	0x0000
        /*0056*/ 	.short	0x0000
        /*0058*/ 	.byte	0x00, 0xf0, 0x21, 0x00


	//----- nvinfo : EIATTR_MAXREG_COUNT
	.align		4
.L_21:
        /*005c*/ 	.byte	0x03, 0x1b
        /*005e*/ 	.short	0x00ff


	//----- nvinfo : EIATTR_COOP_GROUP_MASK_REGIDS
	.align		4
        /*0060*/ 	.byte	0x04, 0x29
        /*0062*/ 	.short	(.L_23 - .L_22)


	//   ....[0]....
.L_22:
        /*0064*/ 	.word	0xffffffff


	//   ....[1]....
        /*0068*/ 	.word	0xffffffff


	//   ....[2]....
        /*006c*/ 	.word	0xffffffff


	//   ....[3]....
        /*0070*/ 	.word	0xffffffff


	//   ....[4]....
        /*0074*/ 	.word	0xffffffff


	//   ....[5]....
        /*0078*/ 	.word	0xffffffff


	//   ....[6]....
        /*007c*/ 	.word	0xffffffff


	//   ....[7]....
        /*0080*/ 	.word	0xffffffff


	//   ....[8]....
        /*0084*/ 	.word	0xffffffff


	//   ....[9]....
        /*0088*/ 	.word	0xffffffff


	//   ....[10]....
        /*008c*/ 	.word	0xffffffff


	//   ....[11]....
        /*0090*/ 	.word	0xffffffff


	//   ....[12]....
        /*0094*/ 	.word	0xffffffff


	//   ....[13]....
        /*0098*/ 	.word	0xffffffff


	//   ....[14]....
        /*009c*/ 	.word	0xffffffff


	//   ....[15]....
        /*00a0*/ 	.word	0xffffffff


	//   ....[16]....
        /*00a4*/ 	.word	0xffffffff


	//   ....[17]....
        /*00a8*/ 	.word	0xffffffff


	//   ....[18]....
        /*00ac*/ 	.word	0xffffffff


	//   ....[19]....
        /*00b0*/ 	.word	0xffffffff


	//   ....[20]....
        /*00b4*/ 	.word	0xffffffff


	//   ....[21]....
        /*00b8*/ 	.word	0xffffffff


	//   ....[22]....
        /*00bc*/ 	.word	0xffffffff


	//   ....[23]....
        /*00c0*/ 	.word	0xffffffff


	//   ....[24]....
        /*00c4*/ 	.word	0xffffffff


	//   ....[25]....
        /*00c8*/ 	.word	0xffffffff


	//   ....[26]....
        /*00cc*/ 	.word	0xffffffff


	//   ....[27]....
        /*00d0*/ 	.word	0xffffffff


	//   ....[28]....
        /*00d4*/ 	.word	0xffffffff


	//   ....[29]....
        /*00d8*/ 	.word	0xffffffff


	//   ....[30]....
        /*00dc*/ 	.word	0xffffffff


	//   ....[31]....
        /*00e0*/ 	.word	0xffffffff


	//   ....[32]....
        /*00e4*/ 	.word	0xffffffff


	//   ....[33]....
        /*00e8*/ 	.word	0xffffffff


	//   ....[34]....
        /*00ec*/ 	.word	0xffffffff


	//   ....[35]....
        /*00f0*/ 	.word	0xffffffff


	//   ....[36]....
        /*00f4*/ 	.word	0xffffffff


	//   ....[37]....
        /*00f8*/ 	.word	0xffffffff


	//   ....[38]....
        /*00fc*/ 	.word	0xffffffff


	//   ....[39]....
        /*0100*/ 	.word	0xffffffff


	//   ....[40]....
        /*0104*/ 	.word	0xffffffff


	//   ....[41]....
        /*0108*/ 	.word	0xffffffff


	//   ....[42]....
        /*010c*/ 	.word	0xffffffff


	//   ....[43]....
        /*0110*/ 	.word	0xffffffff


	//   ....[44]....
        /*0114*/ 	.word	0xffffffff


	//   ....[45]....
        /*0118*/ 	.word	0xffffffff


	//   ....[46]....
        /*011c*/ 	.word	0xffffffff


	//   ....[47]....
        /*0120*/ 	.word	0xffffffff


	//   ....[48]....
        /*0124*/ 	.word	0xffffffff


	//   ....[49]....
        /*0128*/ 	.word	0xffffffff


	//   ....[50]....
        /*012c*/ 	.word	0xffffffff


	//   ....[51]....
        /*0130*/ 	.word	0xffffffff


	//   ....[52]....
        /*0134*/ 	.word	0xffffffff


	//   ....[53]....
        /*0138*/ 	.word	0xffffffff


	//   ....[54]....
        /*013c*/ 	.word	0xffffffff


	//   ....[55]....
        /*0140*/ 	.word	0xffffffff


	//   ....[56]....
        /*0144*/ 	.word	0xffffffff


	//   ....[57]....
        /*0148*/ 	.word	0xffffffff


	//   ....[58]....
        /*014c*/ 	.word	0xffffffff


	//   ....[59]....
        /*0150*/ 	.word	0xffffffff


	//   ....[60]....
        /*0154*/ 	.word	0xffffffff


	//   ....[61]....
        /*0158*/ 	.word	0xffffffff


	//   ....[62]....
        /*015c*/ 	.word	0xffffffff


	//   ....[63]....
        /*0160*/ 	.word	0xffffffff


	//----- nvinfo : EIATTR_COOP_GROUP_INSTR_OFFSETS
	.align		4
.L_23:
        /*0164*/ 	.byte	0x04, 0x28
        /*0166*/ 	.short	(.L_25 - .L_24)


	//   ....[0]....
.L_24:
        /*0168*/ 	.word	0x00000410


	//   ....[1]....
        /*016c*/ 	.word	0x00000430


	//   ....[2]....
        /*0170*/ 	.word	0x00000480


	//   ....[3]....
        /*0174*/ 	.word	0x00000560


	//   ....[4]....
        /*0178*/ 	.word	0x000011e0


	//   ....[5]....
        /*017c*/ 	.word	0x00001200


	//   ....[6]....
        /*0180*/ 	.word	0x00001220


	//   ....[7]....
        /*0184*/ 	.word	0x00001240


	//   ....[8]....
        /*0188*/ 	.word	0x00001510


	//   ....[9]....
        /*018c*/ 	.word	0x00001530


	//   ....[10]....
        /*0190*/ 	.word	0x00001550


	//   ....[11]....
        /*0194*/ 	.word	0x00001570


	//   ....[12]....
        /*0198*/ 	.word	0x00001830


	//   ....[13]....
        /*019c*/ 	.word	0x00001850


	//   ....[14]....
        /*01a0*/ 	.word	0x00001870


	//   ....[15]....
        /*01a4*/ 	.word	0x00001890


	//   ....[16]....
        /*01a8*/ 	.word	0x00001b20


	//   ....[17]....
        /*01ac*/ 	.word	0x00001b40


	//   ....[18]....
        /*01b0*/ 	.word	0x00001b60


	//   ....[19]....
        /*01b4*/ 	.word	0x00001b80


	//   ....[20]....
        /*01b8*/ 	.word	0x00001e40


	//   ....[21]....
        /*01bc*/ 	.word	0x00001e60


	//   ....[22]....
        /*01c0*/ 	.word	0x00001e80


	//   ....[23]....
        /*01c4*/ 	.word	0x00001ea0


	//   ....[24]....
        /*01c8*/ 	.word	0x00002150


	//   ....[25]....
        /*01cc*/ 	.word	0x00002170


	//   ....[26]....
        /*01d0*/ 	.word	0x00002190


	//   ....[27]....
        /*01d4*/ 	.word	0x000021b0


	//   ....[28]....
        /*01d8*/ 	.word	0x00002460


	//   ....[29]....
        /*01dc*/ 	.word	0x00002480


	//   ....[30]....
        /*01e0*/ 	.word	0x000024a0


	//   ....[31]....
        /*01e4*/ 	.word	0x000024c0


	//   ....[32]....
        /*01e8*/ 	.word	0x00002770


	//   ....[33]....
        /*01ec*/ 	.word	0x00002790


	//   ....[34]....
        /*01f0*/ 	.word	0x000027b0


	//   ....[35]....
        /*01f4*/ 	.word	0x000027d0


	//   ....[36]....
        /*01f8*/ 	.word	0x00002a80


	//   ....[37]....
        /*01fc*/ 	.word	0x00002aa0


	//   ....[38]....
        /*0200*/ 	.word	0x00002ac0


	//   ....[39]....
        /*0204*/ 	.word	0x00002b00


	//   ....[40]....
        /*0208*/ 	.word	0x00002c20


	//   ....[41]....
        /*020c*/ 	.word	0x00002c40


	//   ....[42]....
        /*0210*/ 	.word	0x00002c60


	//   ....[43]....
        /*0214*/ 	.word	0x00002c80


	//   ....[44]....
        /*0218*/ 	.word	0x00002dc0


	//   ....[45]....
        /*021c*/ 	.word	0x00002de0


	//   ....[46]....
        /*0220*/ 	.word	0x00002e00


	//   ....[47]....
        /*0224*/ 	.word	0x00002e20


	//   ....[48]....
        /*0228*/ 	.word	0x00002f60


	//   ....[49]....
        /*022c*/ 	.word	0x00002f80


	//   ....[50]....
        /*0230*/ 	.word	0x00002fa0


	//   ....[51]....
        /*0234*/ 	.word	0x00002fc0


	//   ....[52]....
        /*0238*/ 	.word	0x00003110


	//   ....[53]....
        /*023c*/ 	.word	0x00003130


	//   ....[54]....
        /*0240*/ 	.word	0x00003150


	//   ....[55]....
        /*0244*/ 	.word	0x00003170


	//   ....[56]....
        /*0248*/ 	.word	0x000032b0


	//   ....[57]....
        /*024c*/ 	.word	0x000032d0


	//   ....[58]....
        /*0250*/ 	.word	0x000032f0


	//   ....[59]....
        /*0254*/ 	.word	0x00003320


	//   ....[60]....
        /*0258*/ 	.word	0x00003460


	//   ....[61]....
        /*025c*/ 	.word	0x00003480


	//   ....[62]....
        /*0260*/ 	.word	0x000034b0


	//   ....[63]....
        /*0264*/ 	.word	0x00003510


	//----- nvinfo : EIATTR_EXIT_INSTR_OFFSETS
	.align		4
.L_25:
        /*0268*/ 	.byte	0x04, 0x1c
        /*026a*/ 	.short	(.L_27 - .L_26)


	//   ....[0]....
.L_26:
        /*026c*/ 	.word	0x000040e0


	//   ....[1]....
        /*0270*/ 	.word	0x00004140


	//----- nvinfo : EIATTR_MAX_THREADS
	.align		4
.L_27:
        /*0274*/ 	.byte	0x04, 0x05
        /*0276*/ 	.short	(.L_29 - .L_28)
.L_28:
        /*0278*/ 	.word	0x00000040
        /*027c*/ 	.word	0x00000001
        /*0280*/ 	.word	0x00000001
.L_29:


//--------------------- .nv.rel.action            --------------------------
	.section	.nv.rel.action,"",@"SHT_CUDA_RELOCINFO"
	.align	8
	.sectionentsize	8
        /*0000*/ 	.byte	0x73, 0x00, 0x00, 0x00, 0x00, 0x00, 0x00, 0x00, 0x00, 0x00, 0x00, 0x11, 0x25, 0x00, 0x05, 0x36


//--------------------- .nv.constant0.l2norm_fwd_kernel --------------------------
	.section	.nv.constant0.l2norm_fwd_kernel,"a",@progbits
	.align	4
.nv.constant0.l2norm_fwd_kernel:
	.zero		380


//--------------------- .text.l2norm_fwd_kernel   --------------------------
	.section	.text.l2norm_fwd_kernel,"ax",@progbits
	.sectionflags	@"SHF_BARRIERS=1"
	.sectioninfo	@"SHI_REGISTERS=127"
	.align	128
        .global         l2norm_fwd_kernel
        .type           l2norm_fwd_kernel,@function
        .size           l2norm_fwd_kernel,(.L_x_1 - l2norm_fwd_kernel)
        .other          l2norm_fwd_kernel,@"STO_CUDA_ENTRY STV_DEFAULT"
l2norm_fwd_kernel:
.text.l2norm_fwd_kernel:
[----:B------:R-:W-:-:S02]  /*0000*/  MOV R1, c[0x0][0x28] ;  /* 0x00000a0000017a02 */ /* 0x000fc40000000f00 */
[----:B------:R-:W0:Y:S01]  /*0010*/  S2R R0, SR_TID.X ;  /* 0x0000000000007919 */ /* 0x000e220000002100 */
[----:B------:R-:W-:Y:S01]  /*0020*/  CS2R R88, SRZ ;  /* 0x0000000000587805 */ /* 0x000fe2000001ff00 */
[----:B------:R-:W-:Y:S01]  /*0030*/  CS2R R90, SRZ ;  /* 0x00000000005a7805 */ /* 0x000fe2000001ff00 */
[----:B------:R-:W-:Y:S01]  /*0040*/  ULDC.64 UR4, c[0x0][0x118] ;  /* 0x0000460000047ab9 */ /* 0x000fe20000000a00 */
[----:B------:R-:W1:Y:S01]  /*0050*/  S2R R5, SR_CTAID.X ;  /* 0x0000000000057919 */ /* 0x000e620000002500 */
[----:B0-----:R-:W-:Y:S02]  /*0060*/  SHF.R.U32.HI R4, RZ, 0x4, R0 ;  /* 0x00000004ff047819 */ /* 0x001fe40000011600 */
[----:B------:R-:W-:Y:S02]  /*0070*/  SHF.L.U32 R2, R0, 0x3, RZ ;  /* 0x0000000300027819 */ /* 0x000fe400000006ff */
[----:B-1----:R-:W-:Y:S02]  /*0080*/  SHF.L.U32 R5, R5, 0x6, RZ ;  /* 0x0000000605057819 */ /* 0x002fe400000006ff */
[----:B------:R-:W-:-:S02]  /*0090*/  SGXT.U32 R4, R4, 0x2 ;  /* 0x000000020404781a */ /* 0x000fc40000000000 */
[----:B------:R-:W-:Y:S02]  /*00a0*/  LOP3.LUT R20, R2, 0x78, RZ, 0xc0, !PT ;  /* 0x0000007802147812 */ /* 0x000fe400078ec0ff */
[----:B------:R-:W-:Y:S02]  /*00b0*/  LOP3.LUT R7, R5, R4, RZ, 0xfc, !PT ;  /* 0x0000000405077212 */ /* 0x000fe400078efcff */
[----:B------:R-:W-:Y:S01]  /*00c0*/  SHF.R.S32.HI R2, RZ, 0x1f, R5 ;  /* 0x0000001fff027819 */ /* 0x000fe20000011405 */
[----:B------:R-:W-:Y:S01]  /*00d0*/  IMAD.WIDE.U32 R20, R20, 0x2, RZ ;  /* 0x0000000214147825 */ /* 0x000fe200078e00ff */
[C---:B------:R-:W-:Y:S02]  /*00e0*/  SHF.L.U32 R3, R7.reuse, 0x8, RZ ;  /* 0x0000000807037819 */ /* 0x040fe400000006ff */
[C---:B------:R-:W-:Y:S02]  /*00f0*/  ISETP.GE.U32.AND P0, PT, R7.reuse, 0x3740, PT ;  /* 0x000037400700780c */ /* 0x040fe40003f06070 */
[----:B------:R-:W-:-:S02]  /*0100*/  SHF.L.U64.HI R7, R7, 0x8, R2 ;  /* 0x0000000807077819 */ /* 0x000fc40000010202 */
[----:B------:R-:W-:Y:S02]  /*0110*/  LOP3.LUT R98, R3, R20, RZ, 0xfc, !PT ;  /* 0x0000001403627212 */ /* 0x000fe400078efcff */
[----:B------:R-:W-:Y:S02]  /*0120*/  ISETP.GE.U32.AND.EX P0, PT, R2, RZ, PT, P0 ;  /* 0x000000ff0200720c */ /* 0x000fe40003f06100 */
[----:B------:R-:W-:Y:S02]  /*0130*/  LOP3.LUT R22, R7, R21, RZ, 0xfc, !PT ;  /* 0x0000001507167212 */ /* 0x000fe400078efcff */
[----:B------:R-:W-:-:S04]  /*0140*/  IADD3 R6, P1, R98, c[0x0][0x160], RZ ;  /* 0x0000580062067a10 */ /* 0x000fc80007f3e0ff */
[----:B------:R-:W-:-:S05]  /*0150*/  IADD3.X R7, R22, c[0x0][0x164], RZ, P1, !PT ;  /* 0x0000590016077a10 */ /* 0x000fca0000ffe4ff */
[----:B------:R-:W2:Y:S01]  /*0160*/  @!P0 LDG.E.128 R88, [R6.64] ;  /* 0x0000000406588981 */ /* 0x000ea2000c1e1d00 */
[C-C-:B------:R-:W-:Y:S01]  /*0170*/  LOP3.LUT R23, R5.reuse, 0x4, R4.reuse, 0xfe, !PT ;  /* 0x0000000405177812 */ /* 0x140fe200078efe04 */
[----:B------:R-:W-:Y:S01]  /*0180*/  CS2R R16, SRZ ;  /* 0x0000000000107805 */ /* 0x000fe2000001ff00 */
[----:B------:R-:W-:Y:S01]  /*0190*/  CS2R R18, SRZ ;  /* 0x0000000000127805 */ /* 0x000fe2000001ff00 */
[--C-:B------:R-:W-:Y:S02]  /*01a0*/  LOP3.LUT R69, R5, 0x8, R4.reuse, 0xfe, !PT ;  /* 0x0000000805457812 */ /* 0x100fe400078efe04 */
[----:B------:R-:W-:Y:S02]  /*01b0*/  ISETP.GE.U32.AND P1, PT, R23, 0x3740, PT ;  /* 0x000037401700780c */ /* 0x000fe40003f26070 */
[----:B------:R-:W-:Y:S02]  /*01c0*/  LOP3.LUT R29, R5, 0x10, R4, 0xfe, !PT ;  /* 0x00000010051d7812 */ /* 0x000fe400078efe04 */
[----:B------:R-:W-:-:S02]  /*01d0*/  ISETP.GE.U32.AND.EX P2, PT, R2, RZ, PT, P1 ;  /* 0x000000ff0200720c */ /* 0x000fc40003f46110 */
[----:B------:R-:W-:Y:S02]  /*01e0*/  SHF.L.U32 R115, R69, 0x8, RZ ;  /* 0x0000000845737819 */ /* 0x000fe400000006ff */
[--C-:B------:R-:W-:Y:S02]  /*01f0*/  LOP3.LUT R27, R5, 0x18, R4.reuse, 0xfe, !PT ;  /* 0x00000018051b7812 */ /* 0x100fe400078efe04 */
[----:B------:R-:W-:Y:S02]  /*0200*/  SHF.L.U32 R61, R29, 0x8, RZ ;  /* 0x000000081d3d7819 */ /* 0x000fe400000006ff */
[C-C-:B------:R-:W-:Y:S02]  /*0210*/  LOP3.LUT R53, R5.reuse, 0x20, R4.reuse, 0xfe, !PT ;  /* 0x0000002005357812 */ /* 0x140fe400078efe04 */
[C-C-:B------:R-:W-:Y:S02]  /*0220*/  LOP3.LUT R75, R5.reuse, 0x38, R4.reuse, 0xfe, !PT ;  /* 0x00000038054b7812 */ /* 0x140fe400078efe04 */
[----:B------:R-:W-:-:S02]  /*0230*/  LOP3.LUT R51, R5, 0x1c, R4, 0xfe, !PT ;  /* 0x0000001c05337812 */ /* 0x000fc400078efe04 */
[C-C-:B------:R-:W-:Y:S02]  /*0240*/  LOP3.LUT R77, R5.reuse, 0x28, R4.reuse, 0xfe, !PT ;  /* 0x00000028054d7812 */ /* 0x140fe400078efe04 */
[C-C-:B------:R-:W-:Y:S02]  /*0250*/  LOP3.LUT R83, R5.reuse, 0x24, R4.reuse, 0xfe, !PT ;  /* 0x0000002405537812 */ /* 0x140fe400078efe04 */
[C-C-:B------:R-:W-:Y:S02]  /*0260*/  LOP3.LUT R31, R5.reuse, 0xc, R4.reuse, 0xfe, !PT ;  /* 0x0000000c051f7812 */ /* 0x140fe400078efe04 */
[C-C-:B------:R-:W-:Y:S02]  /*0270*/  LOP3.LUT R25, R5.reuse, 0x14, R4.reuse, 0xfe, !PT ;  /* 0x0000001405197812 */ /* 0x140fe400078efe04 */
[C-C-:B------:R-:W-:Y:S02]  /*0280*/  LOP3.LUT R55, R5.reuse, 0x2c, R4.reuse, 0xfe, !PT ;  /* 0x0000002c05377812 */ /* 0x140fe400078efe04 */
[----:B------:R-:W-:-:S02]  /*0290*/  LOP3.LUT R63, R5, 0x30, R4, 0xfe, !PT ;  /* 0x00000030053f7812 */ /* 0x000fc400078efe04 */
[C-C-:B------:R-:W-:Y:S02]  /*02a0*/  LOP3.LUT R65, R5.reuse, 0x34, R4.reuse, 0xfe, !PT ;  /* 0x0000003405417812 */ /* 0x140fe400078efe04 */
[----:B------:R-:W-:Y:S02]  /*02b0*/  LOP3.LUT R79, R5, 0x3c, R4, 0xfe, !PT ;  /* 0x0000003c054f7812 */ /* 0x000fe400078efe04 */
[----:B------:R-:W-:Y:S02]  /*02c0*/  MOV R80, 0x3e800000 ;  /* 0x3e80000000507802 */ /* 0x000fe40000000f00 */
[----:B------:R-:W-:Y:S01]  /*02d0*/  P2R R116, PR, RZ, 0x1 ;  /* 0x00000001ff747803 */ /* 0x000fe20000000000 */
[--C-:B--2---:R-:W-:Y:S02]  /*02e0*/  HADD2.F32 R76, -RZ, R88.reuse.H1_H1 ;  /* 0x30000058ff4c7230 */ /* 0x104fe40000004100 */
[--C-:B------:R-:W-:Y:S02]  /*02f0*/  HADD2.F32 R120, -RZ, R89.reuse.H0_H0 ;  /* 0x20000059ff787230 */ /* 0x100fe40000004100 */
[----:B------:R-:W-:Y:S01]  /*0300*/  HADD2.F32 R122, -RZ, R89.H1_H1 ;  /* 0x30000059ff7a7230 */ /* 0x000fe20000004100 */
[----:B------:R-:W-:Y:S01]  /*0310*/  FMUL R3, R76, R76 ;  /* 0x0000004c4c037220 */ /* 0x000fe20000400000 */
[----:B------:R-:W-:-:S02]  /*0320*/  HADD2.F32 R88, -RZ, R88.H0_H0 ;  /* 0x20000058ff587230 */ /* 0x000fc40000004100 */
[--C-:B------:R-:W-:Y:S02]  /*0330*/  HADD2.F32 R78, -RZ, R90.reuse.H0_H0 ;  /* 0x2000005aff4e7230 */ /* 0x100fe40000004100 */
[----:B------:R-:W-:Y:S01]  /*0340*/  HADD2.F32 R124, -RZ, R90.H1_H1 ;  /* 0x3000005aff7c7230 */ /* 0x000fe20000004100 */
[----:B------:R-:W-:Y:S01]  /*0350*/  FFMA R3, R88, R88, R3 ;  /* 0x0000005858037223 */ /* 0x000fe20000000003 */
[--C-:B------:R-:W-:Y:S02]  /*0360*/  HADD2.F32 R118, -RZ, R91.reuse.H0_H0 ;  /* 0x2000005bff767230 */ /* 0x100fe40000004100 */
[----:B------:R-:W-:Y:S01]  /*0370*/  HADD2.F32 R74, -RZ, R91.H1_H1 ;  /* 0x3000005bff4a7230 */ /* 0x000fe20000004100 */
[----:B------:R-:W-:Y:S01]  /*0380*/  FFMA R3, R120, R120, R3 ;  /* 0x0000007878037223 */ /* 0x000fe20000000003 */
[----:B------:R-:W-:Y:S02]  /*0390*/  ISETP.GE.U32.AND P5, PT, R69, 0x3740, PT ;  /* 0x000037404500780c */ /* 0x000fe40003fa6070 */
[----:B------:R-:W-:Y:S01]  /*03a0*/  SHF.L.U64.HI R107, R29, 0x8, R2 ;  /* 0x000000081d6b7819 */ /* 0x000fe20000010202 */
[----:B------:R-:W-:Y:S01]  /*03b0*/  FFMA R3, R122, R122, R3 ;  /* 0x0000007a7a037223 */ /* 0x000fe20000000003 */
[----:B------:R-:W-:-:S03]  /*03c0*/  P2R R113, PR, RZ, 0x4 ;  /* 0x00000004ff717803 */ /* 0x000fc60000000000 */
[----:B------:R-:W-:-:S04]  /*03d0*/  FFMA R3, R78, R78, R3 ;  /* 0x0000004e4e037223 */ /* 0x000fc80000000003 */
[----:B------:R-:W-:-:S04]  /*03e0*/  FFMA R3, R124, R124, R3 ;  /* 0x0000007c7c037223 */ /* 0x000fc80000000003 */
[----:B------:R-:W-:-:S04]  /*03f0*/  FFMA R3, R118, R118, R3 ;  /* 0x0000007676037223 */ /* 0x000fc80000000003 */
[----:B------:R-:W-:-:S05]  /*0400*/  FFMA R3, R74, R74, R3 ;  /* 0x0000004a4a037223 */ /* 0x000fca0000000003 */
[----:B------:R-:W0:Y:S02]  /*0410*/  SHFL.BFLY PT, R6, R3, 0x8, 0x1f ;  /* 0x0d001f0003067f89 */ /* 0x000e2400000e0000 */
[----:B0-----:R-:W-:-:S05]  /*0420*/  FADD R8, R3, R6 ;  /* 0x0000000603087221 */ /* 0x001fca0000000000 */
[----:B------:R-:W0:Y:S02]  /*0430*/  SHFL.BFLY PT, R7, R8, 0x4, 0x1f ;  /* 0x0c801f0008077f89 */ /* 0x000e2400000e0000 */
[----:B0-----:R-:W-:Y:S01]  /*0440*/  FADD R9, R8, R7 ;  /* 0x0000000708097221 */ /* 0x001fe20000000000 */
[C---:B------:R-:W-:Y:S02]  /*0450*/  SHF.L.U32 R7, R23.reuse, 0x8, RZ ;  /* 0x0000000817077819 */ /* 0x040fe400000006ff */
[----:B------:R-:W-:Y:S02]  /*0460*/  SHF.L.U64.HI R23, R23, 0x8, R2 ;  /* 0x0000000817177819 */ /* 0x000fe40000010202 */
[----:B------:R-:W-:Y:S01]  /*0470*/  LOP3.LUT R92, R7, R20, RZ, 0xfc, !PT ;  /* 0x00000014075c7212 */ /* 0x000fe200078efcff */
[----:B------:R-:W0:Y:S01]  /*0480*/  SHFL.BFLY PT, R10, R9, 0x2, 0x1f ;  /* 0x0c401f00090a7f89 */ /* 0x000e2200000e0000 */
[----:B------:R-:W-:Y:S02]  /*0490*/  LOP3.LUT R23, R23, R21, RZ, 0xfc, !PT ;  /* 0x0000001517177212 */ /* 0x000fe400078efcff */
[----:B------:R-:W-:-:S04]  /*04a0*/  IADD3 R6, P1, R92, c[0x0][0x160], RZ ;  /* 0x000058005c067a10 */ /* 0x000fc80007f3e0ff */
[----:B------:R-:W-:-:S05]  /*04b0*/  IADD3.X R7, R23, c[0x0][0x164], RZ, P1, !PT ;  /* 0x0000590017077a10 */ /* 0x000fca0000ffe4ff */
[----:B------:R1:W2:Y:S01]  /*04c0*/  @!P2 LDG.E.128 R16, [R6.64] ;  /* 0x000000040610a981 */ /* 0x0002a2000c1e1d00 */
[----:B------:R-:W-:Y:S02]  /*04d0*/  SHF.L.U64.HI R69, R69, 0x8, R2 ;  /* 0x0000000845457819 */ /* 0x000fe40000010202 */
[-C--:B------:R-:W-:Y:S02]  /*04e0*/  LOP3.LUT R115, R115, R20.reuse, RZ, 0xfc, !PT ;  /* 0x0000001473737212 */ /* 0x080fe400078efcff */
[----:B------:R-:W-:Y:S02]  /*04f0*/  SHF.L.U32 R57, R27, 0x8, RZ ;  /* 0x000000081b397819 */ /* 0x000fe400000006ff */
[----:B------:R-:W-:Y:S02]  /*0500*/  LOP3.LUT R108, R61, R20, RZ, 0xfc, !PT ;  /* 0x000000143d6c7212 */ /* 0x000fe400078efcff */
[----:B------:R-:W-:Y:S02]  /*0510*/  SHF.L.U32 R47, R53, 0x8, RZ ;  /* 0x00000008352f7819 */ /* 0x000fe400000006ff */
[----:B-1----:R-:W-:Y:S01]  /*0520*/  SHF.L.U32 R7, R75, 0x8, RZ ;  /* 0x000000084b077819 */ /* 0x002fe200000006ff */
[----:B0-----:R-:W-:Y:S01]  /*0530*/  FADD R10, R9, R10 ;  /* 0x0000000a090a7221 */ /* 0x001fe20000000000 */
[----:B------:R-:W-:-:S02]  /*0540*/  SHF.L.U64.HI R35, R75, 0x8, R2 ;  /* 0x000000084b237819 */ /* 0x000fc40000010202 */
[--C-:B------:R-:W-:Y:S02]  /*0550*/  SHF.L.U64.HI R49, R51, 0x8, R2.reuse ;  /* 0x0000000833317819 */ /* 0x100fe40000010202 */
[----:B------:R-:W0:Y:S01]  /*0560*/  SHFL.BFLY PT, R3, R10, 0x1, 0x1f ;  /* 0x0c201f000a037f89 */ /* 0x000e2200000e0000 */
[-C--:B------:R-:W-:Y:S02]  /*0570*/  LOP3.LUT R114, R69, R21.reuse, RZ, 0xfc, !PT ;  /* 0x0000001545727212 */ /* 0x080fe400078efcff */
[----:B------:R-:W-:Y:S02]  /*0580*/  IADD3 R34, P4, R115, c[0x0][0x160], RZ ;  /* 0x0000580073227a10 */ /* 0x000fe40007f9e0ff */
[----:B------:R-:W-:Y:S02]  /*0590*/  SHF.L.U64.HI R103, R27, 0x8, R2 ;  /* 0x000000081b677819 */ /* 0x000fe40000010202 */
[----:B------:R-:W-:Y:S02]  /*05a0*/  LOP3.LUT R107, R107, R21, RZ, 0xfc, !PT ;  /* 0x000000156b6b7212 */ /* 0x000fe400078efcff */
[----:B------:R-:W-:-:S02]  /*05b0*/  LOP3.LUT R104, R57, R20, RZ, 0xfc, !PT ;  /* 0x0000001439687212 */ /* 0x000fc400078efcff */
[----:B------:R-:W-:Y:S02]  /*05c0*/  IADD3 R48, P2, R108, c[0x0][0x160], RZ ;  /* 0x000058006c307a10 */ /* 0x000fe40007f5e0ff */
[----:B------:R-:W-:Y:S02]  /*05d0*/  SHF.L.U64.HI R91, R53, 0x8, R2 ;  /* 0x00000008355b7819 */ /* 0x000fe40000010202 */
[----:B------:R-:W-:Y:S02]  /*05e0*/  SHF.L.U32 R15, R77, 0x8, RZ ;  /* 0x000000084d0f7819 */ /* 0x000fe400000006ff */
[-C--:B------:R-:W-:Y:S02]  /*05f0*/  LOP3.LUT R100, R47, R20.reuse, RZ, 0xfc, !PT ;  /* 0x000000142f647212 */ /* 0x080fe400078efcff */
[----:B------:R-:W-:Y:S02]  /*0600*/  LOP3.LUT R4, R7, R20, RZ, 0xfc, !PT ;  /* 0x0000001407047212 */ /* 0x000fe400078efcff */
[----:B------:R-:W-:-:S02]  /*0610*/  LOP3.LUT R7, R35, R21, RZ, 0xfc, !PT ;  /* 0x0000001523077212 */ /* 0x000fc400078efcff */
[----:B------:R-:W-:Y:S01]  /*0620*/  SHF.L.U32 R45, R83, 0x8, RZ ;  /* 0x00000008532d7819 */ /* 0x000fe200000006ff */
[----:B0-----:R-:W-:Y:S01]  /*0630*/  FADD R24, R10, R3 ;  /* 0x000000030a187221 */ /* 0x001fe20000000000 */
[-C--:B------:R-:W-:Y:S02]  /*0640*/  LOP3.LUT R102, R49, R21.reuse, RZ, 0xfc, !PT ;  /* 0x0000001531667212 */ /* 0x080fe400078efcff */
[----:B------:R-:W-:Y:S01]  /*0650*/  IADD3.X R35, R114, c[0x0][0x164], RZ, P4, !PT ;  /* 0x0000590072237a10 */ /* 0x000fe200027fe4ff */
[----:B------:R-:W-:Y:S01]  /*0660*/  FADD R24, R24, c[0x0][0x178] ;  /* 0x00005e0018187621 */ /* 0x000fe20000000000 */
[----:B------:R-:W-:Y:S02]  /*0670*/  LOP3.LUT R103, R103, R21, RZ, 0xfc, !PT ;  /* 0x0000001567677212 */ /* 0x000fe400078efcff */
[----:B------:R-:W-:Y:S02]  /*0680*/  IADD3 R44, P4, R104, c[0x0][0x160], RZ ;  /* 0x00005800682c7a10 */ /* 0x000fe40007f9e0ff */
[----:B------:R-:W-:Y:S01]  /*0690*/  IADD3.X R49, R107, c[0x0][0x164], RZ, P2, !PT ;  /* 0x000059006b317a10 */ /* 0x000fe200017fe4ff */
[----:B------:R-:W0:Y:S01]  /*06a0*/  MUFU.SQRT R24, R24 ;  /* 0x0000001800187308 */ /* 0x000e220000002000 */
[----:B------:R-:W-:-:S02]  /*06b0*/  SHF.L.U64.HI R43, R77, 0x8, R2 ;  /* 0x000000084d2b7819 */ /* 0x000fc40000010202 */
[----:B------:R-:W-:Y:S02]  /*06c0*/  LOP3.LUT R91, R91, R21, RZ, 0xfc, !PT ;  /* 0x000000155b5b7212 */ /* 0x000fe400078efcff */
[-C--:B------:R-:W-:Y:S02]  /*06d0*/  LOP3.LUT R14, R15, R20.reuse, RZ, 0xfc, !PT ;  /* 0x000000140f0e7212 */ /* 0x080fe400078efcff */
[----:B------:R-:W-:Y:S02]  /*06e0*/  IADD3 R60, P2, R100, c[0x0][0x160], RZ ;  /* 0x00005800643c7a10 */ /* 0x000fe40007f5e0ff */
[----:B------:R-:W-:Y:S02]  /*06f0*/  LOP3.LUT R90, R45, R20, RZ, 0xfc, !PT ;  /* 0x000000142d5a7212 */ /* 0x000fe400078efcff */
[----:B------:R-:W-:Y:S02]  /*0700*/  SHF.L.U32 R67, R31, 0x8, RZ ;  /* 0x000000081f437819 */ /* 0x000fe400000006ff */
[----:B------:R-:W-:-:S02]  /*0710*/  IADD3.X R45, R103, c[0x0][0x164], RZ, P4, !PT ;  /* 0x00005900672d7a10 */ /* 0x000fc400027fe4ff */
[----:B------:R-:W-:Y:S02]  /*0720*/  LOP3.LUT R15, R43, R21, RZ, 0xfc, !PT ;  /* 0x000000152b0f7212 */ /* 0x000fe400078efcff */
[----:B------:R-:W-:Y:S02]  /*0730*/  IADD3 R66, P4, R14, c[0x0][0x160], RZ ;  /* 0x000058000e427a10 */ /* 0x000fe40007f9e0ff */
[----:B------:R-:W-:Y:S02]  /*0740*/  IADD3.X R61, R91, c[0x0][0x164], RZ, P2, !PT ;  /* 0x000059005b3d7a10 */ /* 0x000fe400017fe4ff */
[----:B0-----:R-:W-:Y:S02]  /*0750*/  FSETP.GT.AND P2, PT, R24, 8.50705917302346158658e+37, PT ;  /* 0x7e8000001800780b */ /* 0x001fe40003f44000 */
[----:B------:R-:W-:Y:S02]  /*0760*/  LOP3.LUT R110, R67, R20, RZ, 0xfc, !PT ;  /* 0x00000014436e7212 */ /* 0x000fe400078efcff */
[----:B------:R-:W-:-:S02]  /*0770*/  IADD3.X R67, R15, c[0x0][0x164], RZ, P4, !PT ;  /* 0x000059000f437a10 */ /* 0x000fc400027fe4ff */
[----:B------:R-:W-:Y:S02]  /*0780*/  FSETP.GEU.AND P4, PT, R24, 1.175494350822287508e-38, PT ;  /* 0x008000001800780b */ /* 0x000fe40003f8e000 */
[----:B------:R-:W-:Y:S02]  /*0790*/  FSEL R28, R80, 1, P2 ;  /* 0x3f800000501c7808 */ /* 0x000fe40001000000 */
[----:B------:R-:W-:Y:S02]  /*07a0*/  SHF.L.U64.HI R111, R31, 0x8, R2 ;  /* 0x000000081f6f7819 */ /* 0x000fe40000010202 */
[----:B------:R-:W-:Y:S01]  /*07b0*/  ISETP.GE.U32.AND.EX P0, PT, R2, RZ, PT, P5 ;  /* 0x000000ff0200720c */ /* 0x000fe20003f06150 */
[----:B------:R-:W-:Y:S01]  /*07c0*/  @P2 FMUL R24, R24, 0.25 ;  /* 0x3e80000018182820 */ /* 0x000fe20000400000 */
[----:B------:R-:W-:Y:S02]  /*07d0*/  SHF.L.U32 R101, R51, 0x8, RZ ;  /* 0x0000000833657819 */ /* 0x000fe400000006ff */
[----:B------:R-:W-:-:S02]  /*07e0*/  SHF.L.U32 R9, R63, 0x8, RZ ;  /* 0x000000083f097819 */ /* 0x000fc400000006ff */
[C---:B------:R-:W-:Y:S01]  /*07f0*/  SHF.L.U32 R105, R25.reuse, 0x8, RZ ;  /* 0x0000000819697819 */ /* 0x040fe200000006ff */
[----:B------:R-:W-:Y:S01]  /*0800*/  @!P4 FMUL R24, R24, 16777216 ;  /* 0x4b8000001818c820 */ /* 0x000fe20000400000 */
[----:B------:R-:W-:Y:S01]  /*0810*/  @!P4 FMUL R28, R28, 16777216 ;  /* 0x4b8000001c1cc820 */ /* 0x000fe20000400000 */
[--C-:B------:R-:W-:Y:S02]  /*0820*/  SHF.L.U64.HI R59, R25, 0x8, R2.reuse ;  /* 0x00000008193b7819 */ /* 0x100fe40000010202 */
[--C-:B------:R-:W-:Y:S01]  /*0830*/  SHF.L.U64.HI R89, R83, 0x8, R2.reuse ;  /* 0x0000000853597819 */ /* 0x100fe20000010202 */
[----:B------:R-:W0:Y:S01]  /*0840*/  MUFU.RCP R81, R24 ;  /* 0x0000001800517308 */ /* 0x000e220000001000 */
[C---:B------:R-:W-:Y:S02]  /*0850*/  SHF.L.U32 R11, R55.reuse, 0x8, RZ ;  /* 0x00000008370b7819 */ /* 0x040fe400000006ff */
[--C-:B------:R-:W-:Y:S02]  /*0860*/  SHF.L.U64.HI R41, R55, 0x8, R2.reuse ;  /* 0x0000000837297819 */ /* 0x100fe40000010202 */
[----:B------:R-:W-:-:S02]  /*0870*/  SHF.L.U64.HI R39, R63, 0x8, R2 ;  /* 0x000000083f277819 */ /* 0x000fc40000010202 */
[C---:B------:R-:W-:Y:S02]  /*0880*/  SHF.L.U32 R13, R65.reuse, 0x8, RZ ;  /* 0x00000008410d7819 */ /* 0x040fe400000006ff */
[--C-:B------:R-:W-:Y:S02]  /*0890*/  SHF.L.U64.HI R37, R65, 0x8, R2.reuse ;  /* 0x0000000841257819 */ /* 0x100fe40000010202 */
[C---:B------:R-:W-:Y:S02]  /*08a0*/  SHF.L.U32 R3, R79.reuse, 0x8, RZ ;  /* 0x000000084f037819 */ /* 0x040fe400000006ff */
[----:B------:R-:W-:Y:S02]  /*08b0*/  SHF.L.U64.HI R33, R79, 0x8, R2 ;  /* 0x000000084f217819 */ /* 0x000fe40000010202 */
[----:B------:R-:W-:Y:S01]  /*08c0*/  IADD3 R98, P2, R98, c[0x0][0x168], RZ ;  /* 0x00005a0062627a10 */ /* 0x000fe20007f5e0ff */
[----:B0-----:R-:W-:Y:S01]  /*08d0*/  FMUL R81, R81, R28 ;  /* 0x0000001c51517220 */ /* 0x001fe20000400000 */
[----:B------:R-:W-:-:S02]  /*08e0*/  IADD3 R92, P4, R92, c[0x0][0x168], RZ ;  /* 0x00005a005c5c7a10 */ /* 0x000fc40007f9e0ff */
[-C--:B------:R-:W-:Y:S02]  /*08f0*/  LOP3.LUT R111, R111, R21.reuse, RZ, 0xfc, !PT ;  /* 0x000000156f6f7212 */ /* 0x080fe400078efcff */
[----:B------:R-:W-:Y:S02]  /*0900*/  IADD3 R36, P3, R110, c[0x0][0x160], RZ ;  /* 0x000058006e247a10 */ /* 0x000fe40007f7e0ff */
[-C--:B------:R-:W-:Y:S02]  /*0910*/  LOP3.LUT R101, R101, R20.reuse, RZ, 0xfc, !PT ;  /* 0x0000001465657212 */ /* 0x080fe400078efcff */
[-C--:B------:R-:W-:Y:S02]  /*0920*/  LOP3.LUT R8, R9, R20.reuse, RZ, 0xfc, !PT ;  /* 0x0000001409087212 */ /* 0x080fe400078efcff */
[----:B------:R-:W-:Y:S02]  /*0930*/  LOP3.LUT R105, R105, R20, RZ, 0xfc, !PT ;  /* 0x0000001469697212 */ /* 0x000fe400078efcff */
[----:B------:R-:W-:-:S02]  /*0940*/  LOP3.LUT R106, R59, R21, RZ, 0xfc, !PT ;  /* 0x000000153b6a7212 */ /* 0x000fc400078efcff */
[-C--:B------:R-:W-:Y:S02]  /*0950*/  LOP3.LUT R89, R89, R21.reuse, RZ, 0xfc, !PT ;  /* 0x0000001559597212 */ /* 0x080fe400078efcff */
[-C--:B------:R-:W-:Y:S02]  /*0960*/  LOP3.LUT R11, R11, R20.reuse, RZ, 0xfc, !PT ;  /* 0x000000140b0b7212 */ /* 0x080fe400078efcff */
[-C--:B------:R-:W-:Y:S02]  /*0970*/  LOP3.LUT R12, R41, R21.reuse, RZ, 0xfc, !PT ;  /* 0x00000015290c7212 */ /* 0x080fe400078efcff */
[-C--:B------:R-:W-:Y:S02]  /*0980*/  LOP3.LUT R9, R39, R21.reuse, RZ, 0xfc, !PT ;  /* 0x0000001527097212 */ /* 0x080fe400078efcff */
[----:B------:R-:W-:Y:S02]  /*0990*/  LOP3.LUT R13, R13, R20, RZ, 0xfc, !PT ;  /* 0x000000140d0d7212 */ /* 0x000fe400078efcff */
[----:B------:R-:W-:-:S02]  /*09a0*/  LOP3.LUT R10, R37, R21, RZ, 0xfc, !PT ;  /* 0x00000015250a7212 */ /* 0x000fc400078efcff */
[----:B------:R-:W-:Y:S02]  /*09b0*/  LOP3.LUT R3, R3, R20, RZ, 0xfc, !PT ;  /* 0x0000001403037212 */ /* 0x000fe400078efcff */
[----:B------:R-:W-:Y:S02]  /*09c0*/  LOP3.LUT R6, R33, R21, RZ, 0xfc, !PT ;  /* 0x0000001521067212 */ /* 0x000fe400078efcff */
[----:B------:R-:W-:Y:S01]  /*09d0*/  IADD3.X R99, R22, c[0x0][0x16c], RZ, P2, !PT ;  /* 0x00005b0016637a10 */ /* 0x000fe200017fe4ff */
[----:B------:R-:W-:Y:S01]  /*09e0*/  CS2R R20, SRZ ;  /* 0x0000000000147805 */ /* 0x000fe2000001ff00 */
[----:B------:R-:W-:Y:S02]  /*09f0*/  IADD3.X R93, R23, c[0x0][0x16c], RZ, P4, !PT ;  /* 0x00005b00175d7a10 */ /* 0x000fe400027fe4ff */
[----:B------:R-:W-:Y:S01]  /*0a00*/  CS2R R22, SRZ ;  /* 0x0000000000167805 */ /* 0x000fe2000001ff00 */
[----:B------:R-:W-:Y:S02]  /*0a10*/  IADD3.X R37, R111, c[0x0][0x164], RZ, P3, !PT ;  /* 0x000059006f257a10 */ /* 0x000fe40001ffe4ff */
[----:B------:R-:W-:-:S02]  /*0a20*/  IADD3 R56, P3, R101, c[0x0][0x160], RZ ;  /* 0x0000580065387a10 */ /* 0x000fc40007f7e0ff */
[----:B------:R-:W-:Y:S01]  /*0a30*/  IADD3 R46, P1, R105, c[0x0][0x160], RZ ;  /* 0x00005800692e7a10 */ /* 0x000fe20007f3e0ff */
[----:B------:R0:W3:Y:S01]  /*0a40*/  @!P0 LDG.E.128 R20, [R34.64] ;  /* 0x0000000422148981 */ /* 0x0000e2000c1e1d00 */
[----:B------:R-:W-:Y:S02]  /*0a50*/  IADD3.X R57, R102, c[0x0][0x164], RZ, P3, !PT ;  /* 0x0000590066397a10 */ /* 0x000fe40001ffe4ff */
[----:B------:R-:W-:Y:S02]  /*0a60*/  IADD3 R70, P3, R11, c[0x0][0x160], RZ ;  /* 0x000058000b467a10 */ /* 0x000fe40007f7e0ff */
[----:B------:R-:W-:Y:S02]  /*0a70*/  IADD3.X R47, R106, c[0x0][0x164], RZ, P1, !PT ;  /* 0x000059006a2f7a10 */ /* 0x000fe40000ffe4ff */
[----:B------:R-:W-:Y:S02]  /*0a80*/  IADD3.X R71, R12, c[0x0][0x164], RZ, P3, !PT ;  /* 0x000059000c477a10 */ /* 0x000fe40001ffe4ff */
[----:B------:R-:W-:-:S02]  /*0a90*/  IADD3 R72, P3, R13, c[0x0][0x160], RZ ;  /* 0x000058000d487a10 */ /* 0x000fc40007f7e0ff */
[----:B------:R-:W-:Y:S02]  /*0aa0*/  IADD3 R58, P1, R90, c[0x0][0x160], RZ ;  /* 0x000058005a3a7a10 */ /* 0x000fe40007f3e0ff */
[----:B------:R-:W-:Y:S02]  /*0ab0*/  IADD3.X R73, R10, c[0x0][0x164], RZ, P3, !PT ;  /* 0x000059000a497a10 */ /* 0x000fe40001ffe4ff */
[----:B------:R-:W-:Y:S02]  /*0ac0*/  IADD3 R96, P3, R3, c[0x0][0x160], RZ ;  /* 0x0000580003607a10 */ /* 0x000fe40007f7e0ff */
[----:B------:R-:W-:Y:S02]  /*0ad0*/  IADD3.X R59, R89, c[0x0][0x164], RZ, P1, !PT ;  /* 0x00005900593b7a10 */ /* 0x000fe40000ffe4ff */
[----:B------:R-:W-:Y:S02]  /*0ae0*/  IADD3.X R97, R6, c[0x0][0x164], RZ, P3, !PT ;  /* 0x0000590006617a10 */ /* 0x000fe40001ffe4ff */
[----:B------:R-:W-:-:S02]  /*0af0*/  IADD3 R68, P1, R8, c[0x0][0x160], RZ ;  /* 0x0000580008447a10 */ /* 0x000fc40007f3e0ff */
[----:B------:R-:W-:Y:S02]  /*0b00*/  ISETP.GE.U32.AND P3, PT, R29, 0x3740, PT ;  /* 0x000037401d00780c */ /* 0x000fe40003f66070 */
[----:B------:R-:W-:Y:S02]  /*0b10*/  P2R R112, PR, RZ, 0x1 ;  /* 0x00000001ff707803 */ /* 0x000fe40000000000 */
[----:B------:R-:W-:Y:S02]  /*0b20*/  IADD3.X R69, R9, c[0x0][0x164], RZ, P1, !PT ;  /* 0x0000590009457a10 */ /* 0x000fe40000ffe4ff */
[----:B------:R-:W-:Y:S02]  /*0b30*/  ISETP.GE.U32.AND.EX P0, PT, R2, RZ, PT, P3 ;  /* 0x000000ff0200720c */ /* 0x000fe40003f06130 */
[----:B------:R-:W-:Y:S02]  /*0b40*/  IADD3 R94, P1, R4, c[0x0][0x160], RZ ;  /* 0x00005800045e7a10 */ /* 0x000fe40007f3e0ff */
[----:B------:R-:W-:-:S02]  /*0b50*/  ISETP.GE.U32.AND P2, PT, R25, 0x3740, PT ;  /* 0x000037401900780c */ /* 0x000fc40003f46070 */
[----:B------:R-:W-:Y:S01]  /*0b60*/  IADD3.X R95, R7, c[0x0][0x164], RZ, P1, !PT ;  /* 0x00005900075f7a10 */ /* 0x000fe20000ffe4ff */
[----:B------:R-:W-:Y:S01]  /*0b70*/  CS2R R28, SRZ ;  /* 0x00000000001c7805 */ /* 0x000fe2000001ff00 */
[----:B------:R-:W-:Y:S02]  /*0b80*/  ISETP.GE.U32.AND P1, PT, R31, 0x3740, PT ;  /* 0x000037401f00780c */ /* 0x000fe40003f26070 */
[----:B------:R-:W-:Y:S01]  /*0b90*/  ISETP.GE.U32.AND P6, PT, R83, 0x3740, PT ;  /* 0x000037405300780c */ /* 0x000fe20003fc6070 */
[----:B------:R-:W-:Y:S01]  /*0ba0*/  CS2R R30, SRZ ;  /* 0x00000000001e7805 */ /* 0x000fe2000001ff00 */
[C---:B------:R-:W-:Y:S01]  /*0bb0*/  ISETP.GE.U32.AND.EX P2, PT, R2.reuse, RZ, PT, P2 ;  /* 0x000000ff0200720c */ /* 0x040fe20003f46120 */
[----:B------:R-:W-:Y:S01]  /*0bc0*/  CS2R R32, SRZ ;  /* 0x0000000000207805 */ /* 0x000fe2000001ff00 */
[C---:B------:R-:W-:Y:S01]  /*0bd0*/  ISETP.GE.U32.AND.EX P1, PT, R2.reuse, RZ, PT, P1 ;  /* 0x000000ff0200720c */ /* 0x040fe20003f26110 */
[----:B0-----:R-:W-:Y:S01]  /*0be0*/  CS2R R34, SRZ ;  /* 0x0000000000227805 */ /* 0x001fe2000001ff00 */
[----:B------:R-:W-:Y:S01]  /*0bf0*/  P2R R109, PR, RZ, 0x1 ;  /* 0x00000001ff6d7803 */ /* 0x000fe20000000000 */
[----:B------:R0:W4:Y:S01]  /*0c00*/  @!P0 LDG.E.128 R28, [R48.64] ;  /* 0x00000004301c8981 */ /* 0x000122000c1e1d00 */
[----:B------:R-:W-:Y:S01]  /*0c10*/  ISETP.GE.U32.AND.EX P0, PT, R2, RZ, PT, P6 ;  /* 0x000000ff0200720c */ /* 0x000fe20003f06160 */
[----:B------:R-:W-:Y:S01]  /*0c20*/  CS2R R24, SRZ ;  /* 0x0000000000187805 */ /* 0x000fe2000001ff00 */
[----:B------:R-:W-:-:S02]  /*0c30*/  ISETP.GE.U32.AND P5, PT, R27, 0x3740, PT ;  /* 0x000037401b00780c */ /* 0x000fc40003fa6070 */
[----:B------:R-:W-:Y:S01]  /*0c40*/  ISETP.GE.U32.AND P4, PT, R51, 0x3740, PT ;  /* 0x000037403300780c */ /* 0x000fe20003f86070 */
[----:B------:R-:W-:Y:S01]  /*0c50*/  CS2R R26, SRZ ;  /* 0x00000000001a7805 */ /* 0x000fe2000001ff00 */
[----:B------:R-:W-:Y:S01]  /*0c60*/  ISETP.GE.U32.AND P6, PT, R77, 0x3740, PT ;  /* 0x000037404d00780c */ /* 0x000fe20003fc6070 */
[----:B------:R-:W-:Y:S01]  /*0c70*/  CS2R R50, SRZ ;  /* 0x0000000000327805 */ /* 0x000fe2000001ff00 */
[C---:B------:R-:W-:Y:S01]  /*0c80*/  ISETP.GE.U32.AND.EX P5, PT, R2.reuse, RZ, PT, P5 ;  /* 0x000000ff0200720c */ /* 0x040fe20003fa6150 */
[----:B0-----:R-:W-:Y:S01]  /*0c90*/  CS2R R48, SRZ ;  /* 0x0000000000307805 */ /* 0x001fe2000001ff00 */
[C---:B------:R-:W-:Y:S01]  /*0ca0*/  ISETP.GE.U32.AND.EX P4, PT, R2.reuse, RZ, PT, P4 ;  /* 0x000000ff0200720c */ /* 0x040fe20003f86140 */
[----:B------:R0:W5:Y:S01]  /*0cb0*/  @!P2 LDG.E.128 R32, [R46.64] ;  /* 0x000000042e20a981 */ /* 0x000162000c1e1d00 */
[----:B------:R-:W-:Y:S02]  /*0cc0*/  P2R R62, PR, RZ, 0x4 ;  /* 0x00000004ff3e7803 */ /* 0x000fe40000000000 */
[----:B------:R-:W-:Y:S01]  /*0cd0*/  ISETP.GE.U32.AND P3, PT, R53, 0x3740, PT ;  /* 0x000037403500780c */ /* 0x000fe20003f66070 */
[----:B------:R1:W3:Y:S01]  /*0ce0*/  @!P1 LDG.E.128 R24, [R36.64] ;  /* 0x0000000424189981 */ /* 0x0002e2000c1e1d00 */
[----:B------:R-:W-:-:S02]  /*0cf0*/  ISETP.GE.U32.AND.EX P2, PT, R2, RZ, PT, P6 ;  /* 0x000000ff0200720c */ /* 0x000fc40003f46160 */
[----:B------:R-:W-:Y:S01]  /*0d00*/  ISETP.GE.U32.AND P6, PT, R55, 0x3740, PT ;  /* 0x000037403700780c */ /* 0x000fe20003fc6070 */
[----:B------:R-:W-:Y:S01]  /*0d10*/  CS2R R38, SRZ ;  /* 0x0000000000267805 */ /* 0x000fe2000001ff00 */
[C---:B------:R-:W-:Y:S01]  /*0d20*/  ISETP.GE.U32.AND.EX P3, PT, R2.reuse, RZ, PT, P3 ;  /* 0x000000ff0200720c */ /* 0x040fe20003f66130 */
[----:B------:R0:W3:Y:S01]  /*0d30*/  @!P0 LDG.E.128 R48, [R58.64] ;  /* 0x000000043a308981 */ /* 0x0000e2000c1e1d00 */
[----:B------:R-:W-:Y:S01]  /*0d40*/  P2R R82, PR, RZ, 0x1 ;  /* 0x00000001ff527803 */ /* 0x000fe20000000000 */
[----:B------:R-:W-:Y:S01]  /*0d50*/  CS2R R40, SRZ ;  /* 0x0000000000287805 */ /* 0x000fe2000001ff00 */
[----:B------:R-:W-:Y:S01]  /*0d60*/  CS2R R42, SRZ ;  /* 0x00000000002a7805 */ /* 0x000fe2000001ff00 */
[----:B-1----:R-:W-:Y:S01]  /*0d70*/  CS2R R36, SRZ ;  /* 0x0000000000247805 */ /* 0x002fe2000001ff00 */
[C---:B------:R-:W-:Y:S02]  /*0d80*/  ISETP.GE.U32.AND.EX P0, PT, R2.reuse, RZ, PT, P6 ;  /* 0x000000ff0200720c */ /* 0x040fe40003f06160 */
[----:B------:R-:W-:Y:S01]  /*0d90*/  ISETP.GE.U32.AND P6, PT, R63, 0x3740, PT ;  /* 0x000037403f00780c */ /* 0x000fe20003fc6070 */
[----:B------:R-:W-:Y:S01]  /*0da0*/  CS2R R52, SRZ ;  /* 0x0000000000347805 */ /* 0x000fe2000001ff00 */
[----:B------:R-:W-:Y:S01]  /*0db0*/  P2R R64, PR, RZ, 0x2 ;  /* 0x00000002ff407803 */ /* 0x000fe20000000000 */
[----:B------:R1:W3:Y:S01]  /*0dc0*/  @!P5 LDG.E.128 R36, [R44.64] ;  /* 0x000000042c24d981 */ /* 0x0002e2000c1e1d00 */
[----:B------:R-:W-:Y:S01]  /*0dd0*/  CS2R R54, SRZ ;  /* 0x0000000000367805 */ /* 0x000fe2000001ff00 */
[----:B0-----:R-:W-:Y:S01]  /*0de0*/  CS2R R46, SRZ ;  /* 0x00000000002e7805 */ /* 0x001fe2000001ff00 */
[----:B------:R-:W-:Y:S01]  /*0df0*/  ISETP.GE.U32.AND.EX P1, PT, R2, RZ, PT, P6 ;  /* 0x000000ff0200720c */ /* 0x000fe20003f26160 */
[----:B------:R0:W3:Y:S01]  /*0e00*/  @!P4 LDG.E.128 R40, [R56.64] ;  /* 0x000000043828c981 */ /* 0x0000e2000c1e1d00 */
[----:B------:R-:W-:Y:S01]  /*0e10*/  CS2R R58, SRZ ;  /* 0x00000000003a7805 */ /* 0x000fe2000001ff00 */
[----:B------:R-:W-:-:S02]  /*0e20*/  ISETP.GE.U32.AND P6, PT, R65, 0x3740, PT ;  /* 0x000037404100780c */ /* 0x000fc40003fc6070 */
[----:B------:R-:W-:Y:S01]  /*0e30*/  P2R R83, PR, RZ, 0x4 ;  /* 0x00000004ff537803 */ /* 0x000fe20000000000 */
[----:B------:R0:W3:Y:S01]  /*0e40*/  @!P2 LDG.E.128 R52, [R66.64] ;  /* 0x000000044234a981 */ /* 0x0000e2000c1e1d00 */
[----:B-1----:R-:W-:Y:S01]  /*0e50*/  CS2R R44, SRZ ;  /* 0x00000000002c7805 */ /* 0x002fe2000001ff00 */
[----:B0-----:R-:W-:Y:S01]  /*0e60*/  CS2R R56, SRZ ;  /* 0x0000000000387805 */ /* 0x001fe2000001ff00 */
[----:B------:R-:W-:-:S04]  /*0e70*/  ISETP.NE.AND P2, PT, R62, RZ, PT ;  /* 0x000000ff3e00720c */ /* 0x000fc80003f45270 */
[----:B------:R0:W4:Y:S01]  /*0e80*/  @!P3 LDG.E.128 R44, [R60.64] ;  /* 0x000000043c2cb981 */ /* 0x000122000c1e1d00 */
[----:B------:R-:W-:Y:S01]  /*0e90*/  P2R R84, PR, RZ, 0x1 ;  /* 0x00000001ff547803 */ /* 0x000fe20000000000 */
[----:B------:R-:W-:Y:S02]  /*0ea0*/  CS2R R62, SRZ ;  /* 0x00000000003e7805 */ /* 0x000fe4000001ff00 */
[----:B------:R1:W4:Y:S01]  /*0eb0*/  @!P0 LDG.E.128 R56, [R70.64] ;  /* 0x0000000446388981 */ /* 0x000322000c1e1d00 */
[----:B------:R-:W-:Y:S01]  /*0ec0*/  ISETP.GE.U32.AND.EX P0, PT, R2, RZ, PT, P6 ;  /* 0x000000ff0200720c */ /* 0x000fe20003f06160 */
[----:B0-----:R-:W-:Y:S01]  /*0ed0*/  CS2R R60, SRZ ;  /* 0x00000000003c7805 */ /* 0x001fe2000001ff00 */
[----:B------:R-:W-:Y:S01]  /*0ee0*/  P2R R85, PR, RZ, 0x2 ;  /* 0x00000002ff557803 */ /* 0x000fe20000000000 */
[----:B------:R-:W-:-:S04]  /*0ef0*/  CS2R R66, SRZ ;  /* 0x0000000000427805 */ /* 0x000fc8000001ff00 */
[----:B------:R0:W4:Y:S01]  /*0f00*/  @!P1 LDG.E.128 R60, [R68.64] ;  /* 0x00000004443c9981 */ /* 0x000122000c1e1d00 */
[----:B------:R-:W-:Y:S02]  /*0f10*/  ISETP.NE.AND P1, PT, R64, RZ, PT ;  /* 0x000000ff4000720c */ /* 0x000fe40003f25270 */
[----:B------:R-:W-:Y:S01]  /*0f20*/  CS2R R64, SRZ ;  /* 0x0000000000407805 */ /* 0x000fe2000001ff00 */
[----:B------:R-:W-:Y:S02]  /*0f30*/  ISETP.GE.U32.AND P6, PT, R75, 0x3740, PT ;  /* 0x000037404b00780c */ /* 0x000fe40003fc6070 */
[----:B------:R-:W-:Y:S01]  /*0f40*/  P2R R86, PR, RZ, 0x1 ;  /* 0x00000001ff567803 */ /* 0x000fe20000000000 */
[-C--:B------:R-:W-:Y:S02]  /*0f50*/  FMUL R88, R88, R81.reuse ;  /* 0x0000005158587220 */ /* 0x080fe40000400000 */
[----:B------:R2:W4:Y:S01]  /*0f60*/  @!P0 LDG.E.128 R64, [R72.64] ;  /* 0x0000000448408981 */ /* 0x000522000c1e1d00 */
[----:B------:R-:W-:Y:S01]  /*0f70*/  ISETP.GE.U32.AND.EX P0, PT, R2, RZ, PT, P6 ;  /* 0x000000ff0200720c */ /* 0x000fe20003f06160 */
[-C--:B-1----:R-:W-:Y:S01]  /*0f80*/  FMUL R71, R76, R81.reuse ;  /* 0x000000514c477220 */ /* 0x082fe20000400000 */
[-C--:B------:R-:W-:Y:S01]  /*0f90*/  FMUL R78, R78, R81.reuse ;  /* 0x000000514e4e7220 */ /* 0x080fe20000400000 */
[----:B------:R-:W-:Y:S01]  /*0fa0*/  FMUL R87, R124, R81 ;  /* 0x000000517c577220 */ /* 0x000fe20000400000 */
[----:B0-----:R-:W-:-:S02]  /*0fb0*/  CS2R R68, SRZ ;  /* 0x0000000000447805 */ /* 0x001fc4000001ff00 */
[----:B------:R-:W-:Y:S02]  /*0fc0*/  F2FP.PACK_AB R76, R71, R88 ;  /* 0x00000058474c723e */ /* 0x000fe400000000ff */
[----:B------:R-:W-:Y:S01]  /*0fd0*/  CS2R R70, SRZ ;  /* 0x0000000000467805 */ /* 0x000fe2000001ff00 */
[----:B------:R-:W-:Y:S02]  /*0fe0*/  ISETP.GE.U32.AND P6, PT, R79, 0x3740, PT ;  /* 0x000037404f00780c */ /* 0x000fe40003fc6070 */
[----:B------:R-:W-:Y:S02]  /*0ff0*/  F2FP.PACK_AB R78, R87, R78 ;  /* 0x0000004e574e723e */ /* 0x000fe400000000ff */
[----:B------:R-:W-:Y:S01]  /*1000*/  ISETP.GE.U32.AND.EX P6, PT, R2, RZ, PT, P6 ;  /* 0x000000ff0200720c */ /* 0x000fe20003fc6160 */
[----:B------:R0:W4:Y:S01]  /*1010*/  @!P0 LDG.E.128 R68, [R94.64] ;  /* 0x000000045e448981 */ /* 0x000122000c1e1d00 */
[----:B------:R-:W-:Y:S02]  /*1020*/  P2R R87, PR, RZ, 0x1 ;  /* 0x00000001ff577803 */ /* 0x000fe40000000000 */
[----:B------:R-:W-:Y:S01]  /*1030*/  ISETP.NE.AND P0, PT, R116, RZ, PT ;  /* 0x000000ff7400720c */ /* 0x000fe20003f05270 */
[----:B--2---:R-:W-:-:S02]  /*1040*/  HADD2.F32 R117, -RZ, R16.H1_H1 ;  /* 0x30000010ff757230 */ /* 0x004fc40000004100 */
[----:B------:R-:W-:-:S03]  /*1050*/  HADD2.F32 R119, -RZ, R16.H0_H0 ;  /* 0x20000010ff777230 */ /* 0x000fc60000004100 */
[----:B------:R-:W-:Y:S01]  /*1060*/  FMUL R16, R117, R117 ;  /* 0x0000007575107220 */ /* 0x000fe20000400000 */
[----:B------:R-:W-:-:S03]  /*1070*/  HADD2.F32 R121, -RZ, R17.H0_H0 ;  /* 0x20000011ff797230 */ /* 0x000fc60000004100 */
[----:B------:R-:W-:Y:S01]  /*1080*/  FFMA R16, R119, R119, R16 ;  /* 0x0000007777107223 */ /* 0x000fe20000000010 */
[-C--:B------:R-:W-:Y:S01]  /*1090*/  FMUL R79, R118, R81.reuse ;  /* 0x00000051764f7220 */ /* 0x080fe20000400000 */
[----:B------:R-:W-:Y:S01]  /*10a0*/  HADD2.F32 R17, -RZ, R17.H1_H1 ;  /* 0x30000011ff117230 */ /* 0x000fe20000004100 */
[-C--:B------:R-:W-:Y:S01]  /*10b0*/  FMUL R77, R120, R81.reuse ;  /* 0x00000051784d7220 */ /* 0x080fe20000400000 */
[-C--:B------:R-:W-:Y:S01]  /*10c0*/  FMUL R122, R122, R81.reuse ;  /* 0x000000517a7a7220 */ /* 0x080fe20000400000 */
[----:B------:R-:W-:Y:S01]  /*10d0*/  FMUL R118, R74, R81 ;  /* 0x000000514a767220 */ /* 0x000fe20000400000 */
[----:B------:R-:W-:Y:S01]  /*10e0*/  FFMA R16, R121, R121, R16 ;  /* 0x0000007979107223 */ /* 0x000fe20000000010 */
[----:B------:R-:W-:Y:S01]  /*10f0*/  CS2R R72, SRZ ;  /* 0x0000000000487805 */ /* 0x000fe2000001ff00 */
[----:B------:R-:W-:Y:S01]  /*1100*/  CS2R R74, SRZ ;  /* 0x00000000004a7805 */ /* 0x000fe2000001ff00 */
[----:B------:R-:W-:Y:S01]  /*1110*/  HADD2.F32 R123, -RZ, R18.H0_H0 ;  /* 0x20000012ff7b7230 */ /* 0x000fe20000004100 */
[----:B------:R-:W-:Y:S01]  /*1120*/  FFMA R16, R17, R17, R16 ;  /* 0x0000001111107223 */ /* 0x000fe20000000010 */
[----:B------:R-:W-:-:S02]  /*1130*/  F2FP.PACK_AB R77, R122, R77 ;  /* 0x0000004d7a4d723e */ /* 0x000fc400000000ff */
[----:B------:R-:W-:Y:S01]  /*1140*/  F2FP.PACK_AB R79, R118, R79 ;  /* 0x0000004f764f723e */ /* 0x000fe200000000ff */
[----:B0-----:R-:W-:Y:S01]  /*1150*/  HADD2.F32 R95, -RZ, R18.H1_H1 ;  /* 0x30000012ff5f7230 */ /* 0x001fe20000004100 */
[----:B------:R-:W-:Y:S01]  /*1160*/  FFMA R16, R123, R123, R16 ;  /* 0x0000007b7b107223 */ /* 0x000fe20000000010 */
[----:B------:R0:W2:Y:S04]  /*1170*/  @!P6 LDG.E.128 R72, [R96.64] ;  /* 0x000000046048e981 */ /* 0x0000a8000c1e1d00 */
[----:B------:R1:W-:Y:S01]  /*1180*/  @!P0 STG.E.128 [R98.64], R76 ;  /* 0x0000004c62008986 */ /* 0x0003e2000c101d04 */
[----:B------:R-:W-:Y:S01]  /*1190*/  FFMA R16, R95, R95, R16 ;  /* 0x0000005f5f107223 */ /* 0x000fe20000000010 */
[--C-:B-1----:R-:W-:Y:S02]  /*11a0*/  HADD2.F32 R79, -RZ, R19.reuse.H0_H0 ;  /* 0x20000013ff4f7230 */ /* 0x102fe40000004100 */
[----:B------:R-:W-:-:S03]  /*11b0*/  HADD2.F32 R19, -RZ, R19.H1_H1 ;  /* 0x30000013ff137230 */ /* 0x000fc60000004100 */
[----:B------:R-:W-:-:S04]  /*11c0*/  FFMA R16, R79, R79, R16 ;  /* 0x0000004f4f107223 */ /* 0x000fc80000000010 */
[----:B------:R-:W-:-:S05]  /*11d0*/  FFMA R16, R19, R19, R16 ;  /* 0x0000001313107223 */ /* 0x000fca0000000010 */
[----:B------:R-:W1:Y:S02]  /*11e0*/  SHFL.BFLY PT, R77, R16, 0x8, 0x1f ;  /* 0x0d001f00104d7f89 */ /* 0x000e6400000e0000 */
[----:B-1----:R-:W-:-:S05]  /*11f0*/  FADD R77, R16, R77 ;  /* 0x0000004d104d7221 */ /* 0x002fca0000000000 */
[----:B------:R-:W1:Y:S02]  /*1200*/  SHFL.BFLY PT, R18, R77, 0x4, 0x1f ;  /* 0x0c801f004d127f89 */ /* 0x000e6400000e0000 */
[----:B-1----:R-:W-:-:S05]  /*1210*/  FADD R18, R77, R18 ;  /* 0x000000124d127221 */ /* 0x002fca0000000000 */
[----:B0-----:R-:W0:Y:S02]  /*1220*/  SHFL.BFLY PT, R97, R18, 0x2, 0x1f ;  /* 0x0c401f0012617f89 */ /* 0x001e2400000e0000 */
[----:B0-----:R-:W-:-:S05]  /*1230*/  FADD R97, R18, R97 ;  /* 0x0000006112617221 */ /* 0x001fca0000000000 */
[----:B------:R-:W0:Y:S01]  /*1240*/  SHFL.BFLY PT, R76, R97, 0x1, 0x1f ;  /* 0x0c201f00614c7f89 */ /* 0x000e2200000e0000 */
[----:B------:R-:W-:Y:S01]  /*1250*/  P2R R88, PR, RZ, 0x40 ;  /* 0x00000040ff587803 */ /* 0x000fe20000000000 */
[----:B0-----:R-:W-:-:S04]  /*1260*/  FADD R76, R97, R76 ;  /* 0x0000004c614c7221 */ /* 0x001fc80000000000 */
[----:B------:R-:W-:-:S04]  /*1270*/  FADD R94, R76, c[0x0][0x178] ;  /* 0x00005e004c5e7621 */ /* 0x000fc80000000000 */
[----:B------:R-:W0:Y:S02]  /*1280*/  MUFU.SQRT R96, R94 ;  /* 0x0000005e00607308 */ /* 0x000e240000002000 */
[C---:B0-----:R-:W-:Y:S02]  /*1290*/  FSETP.GT.AND P6, PT, R96.reuse, 8.50705917302346158658e+37, PT ;  /* 0x7e8000006000780b */ /* 0x041fe40003fc4000 */
[----:B------:R-:W-:-:S11]  /*12a0*/  FSETP.GEU.AND P0, PT, R96, 1.175494350822287508e-38, PT ;  /* 0x008000006000780b */ /* 0x000fd60003f0e000 */
[----:B------:R-:W-:-:S04]  /*12b0*/  @P6 FMUL R96, R96, 0.25 ;  /* 0x3e80000060606820 */ /* 0x000fc80000400000 */
[----:B------:R-:W-:-:S04]  /*12c0*/  @!P0 FMUL R96, R96, 16777216 ;  /* 0x4b80000060608820 */ /* 0x000fc80000400000 */
[----:B------:R-:W0:Y:S01]  /*12d0*/  MUFU.RCP R78, R96 ;  /* 0x00000060004e7308 */ /* 0x000e220000001000 */
[----:B------:R-:W-:-:S05]  /*12e0*/  FSEL R99, R80, 1, P6 ;  /* 0x3f80000050637808 */ /* 0x000fca0003000000 */
[----:B------:R-:W-:-:S04]  /*12f0*/  @!P0 FMUL R99, R99, 16777216 ;  /* 0x4b80000063638820 */ /* 0x000fc80000400000 */
[----:B0-----:R-:W-:-:S04]  /*1300*/  FMUL R78, R78, R99 ;  /* 0x000000634e4e7220 */ /* 0x001fc80000400000 */
[-C--:B------:R-:W-:Y:S01]  /*1310*/  FMUL R79, R79, R78.reuse ;  /* 0x0000004e4f4f7220 */ /* 0x080fe20000400000 */
[-C--:B------:R-:W-:Y:S01]  /*1320*/  FMUL R98, R19, R78.reuse ;  /* 0x0000004e13627220 */ /* 0x080fe20000400000 */
[----:B------:R-:W-:-:S04]  /*1330*/  FMUL R94, R95, R78 ;  /* 0x0000004e5f5e7220 */ /* 0x000fc80000400000 */
[----:B------:R-:W-:Y:S01]  /*1340*/  F2FP.PACK_AB R19, R98, R79 ;  /* 0x0000004f6213723e */ /* 0x000fe200000000ff */
[--C-:B---3--:R-:W-:Y:S01]  /*1350*/  HADD2.F32 R79, -RZ, R20.reuse.H1_H1 ;  /* 0x30000014ff4f7230 */ /* 0x108fe20000004100 */
[----:B------:R-:W-:Y:S01]  /*1360*/  IADD3 R76, P6, R115, c[0x0][0x168], RZ ;  /* 0x00005a00734c7a10 */ /* 0x000fe20007fde0ff */
[----:B------:R-:W-:-:S03]  /*1370*/  HADD2.F32 R95, -RZ, R20.H0_H0 ;  /* 0x20000014ff5f7230 */ /* 0x000fc60000004100 */
[----:B------:R-:W-:Y:S01]  /*1380*/  FMUL R20, R79, R79 ;  /* 0x0000004f4f147220 */ /* 0x000fe20000400000 */
[--C-:B------:R-:W-:Y:S01]  /*1390*/  HADD2.F32 R97, -RZ, R21.reuse.H0_H0 ;  /* 0x20000015ff617230 */ /* 0x100fe20000004100 */
[----:B------:R-:W-:Y:S02]  /*13a0*/  IADD3.X R77, R114, c[0x0][0x16c], RZ, P6, !PT ;  /* 0x00005b00724d7a10 */ /* 0x000fe400037fe4ff */
[----:B------:R-:W-:Y:S01]  /*13b0*/  FFMA R20, R95, R95, R20 ;  /* 0x0000005f5f147223 */ /* 0x000fe20000000014 */
[----:B------:R-:W-:Y:S01]  /*13c0*/  ISETP.NE.AND P6, PT, R113, RZ, PT ;  /* 0x000000ff7100720c */ /* 0x000fe20003fc5270 */
[-C--:B------:R-:W-:Y:S01]  /*13d0*/  FMUL R121, R121, R78.reuse ;  /* 0x0000004e79797220 */ /* 0x080fe20000400000 */
[-C--:B------:R-:W-:Y:S01]  /*13e0*/  FMUL R18, R17, R78.reuse ;  /* 0x0000004e11127220 */ /* 0x080fe20000400000 */
[----:B------:R-:W-:Y:S01]  /*13f0*/  HADD2.F32 R21, -RZ, R21.H1_H1 ;  /* 0x30000015ff157230 */ /* 0x000fe20000004100 */
[-C--:B------:R-:W-:Y:S01]  /*1400*/  FMUL R16, R119, R78.reuse ;  /* 0x0000004e77107220 */ /* 0x080fe20000400000 */
[-C--:B------:R-:W-:Y:S01]  /*1410*/  FMUL R117, R117, R78.reuse ;  /* 0x0000004e75757220 */ /* 0x080fe20000400000 */
[----:B------:R-:W-:Y:S01]  /*1420*/  FMUL R123, R123, R78 ;  /* 0x0000004e7b7b7220 */ /* 0x000fe20000400000 */
[----:B------:R-:W-:Y:S01]  /*1430*/  FFMA R20, R97, R97, R20 ;  /* 0x0000006161147223 */ /* 0x000fe20000000014 */
[----:B------:R-:W-:Y:S01]  /*1440*/  HADD2.F32 R99, -RZ, R22.H0_H0 ;  /* 0x20000016ff637230 */ /* 0x000fe20000004100 */
[----:B------:R-:W-:-:S02]  /*1450*/  F2FP.PACK_AB R17, R18, R121 ;  /* 0x000000791211723e */ /* 0x000fc400000000ff */
[----:B------:R-:W-:Y:S01]  /*1460*/  FFMA R20, R21, R21, R20 ;  /* 0x0000001515147223 */ /* 0x000fe20000000014 */
[----:B------:R-:W-:Y:S02]  /*1470*/  F2FP.PACK_AB R16, R117, R16 ;  /* 0x000000107510723e */ /* 0x000fe400000000ff */
[----:B------:R-:W-:Y:S01]  /*1480*/  F2FP.PACK_AB R18, R94, R123 ;  /* 0x0000007b5e12723e */ /* 0x000fe200000000ff */
[----:B------:R-:W-:Y:S01]  /*1490*/  HADD2.F32 R113, -RZ, R22.H1_H1 ;  /* 0x30000016ff717230 */ /* 0x000fe20000004100 */
[----:B------:R-:W-:-:S03]  /*14a0*/  FFMA R20, R99, R99, R20 ;  /* 0x0000006363147223 */ /* 0x000fc60000000014 */
[----:B------:R0:W-:Y:S01]  /*14b0*/  @!P6 STG.E.128 [R92.64], R16 ;  /* 0x000000105c00e986 */ /* 0x0001e2000c101d04 */
[----:B------:R-:W-:Y:S01]  /*14c0*/  FFMA R20, R113, R113, R20 ;  /* 0x0000007171147223 */ /* 0x000fe20000000014 */
[--C-:B0-----:R-:W-:Y:S02]  /*14d0*/  HADD2.F32 R17, -RZ, R23.reuse.H0_H0 ;  /* 0x20000017ff117230 */ /* 0x101fe40000004100 */
[----:B------:R-:W-:-:S03]  /*14e0*/  HADD2.F32 R23, -RZ, R23.H1_H1 ;  /* 0x30000017ff177230 */ /* 0x000fc60000004100 */
[----:B------:R-:W-:-:S04]  /*14f0*/  FFMA R20, R17, R17, R20 ;  /* 0x0000001111147223 */ /* 0x000fc80000000014 */
[----:B------:R-:W-:-:S05]  /*1500*/  FFMA R20, R23, R23, R20 ;  /* 0x0000001717147223 */ /* 0x000fca0000000014 */
[----:B------:R-:W0:Y:S02]  /*1510*/  SHFL.BFLY PT, R19, R20, 0x8, 0x1f ;  /* 0x0d001f0014137f89 */ /* 0x000e2400000e0000 */
[----:B0-----:R-:W-:-:S05]  /*1520*/  FADD R19, R20, R19 ;  /* 0x0000001314137221 */ /* 0x001fca0000000000 */
[----:B------:R-:W0:Y:S02]  /*1530*/  SHFL.BFLY PT, R16, R19, 0x4, 0x1f ;  /* 0x0c801f0013107f89 */ /* 0x000e2400000e0000 */
[----:B0-----:R-:W-:-:S05]  /*1540*/  FADD R16, R19, R16 ;  /* 0x0000001013107221 */ /* 0x001fca0000000000 */
[----:B------:R-:W0:Y:S02]  /*1550*/  SHFL.BFLY PT, R93, R16, 0x2, 0x1f ;  /* 0x0c401f00105d7f89 */ /* 0x000e2400000e0000 */
[----:B0-----:R-:W-:-:S05]  /*1560*/  FADD R93, R16, R93 ;  /* 0x0000005d105d7221 */ /* 0x001fca0000000000 */
[----:B------:R-:W0:Y:S02]  /*1570*/  SHFL.BFLY PT, R18, R93, 0x1, 0x1f ;  /* 0x0c201f005d127f89 */ /* 0x000e2400000e0000 */
[----:B0-----:R-:W-:-:S04]  /*1580*/  FADD R18, R93, R18 ;  /* 0x000000125d127221 */ /* 0x001fc80000000000 */
[----:B------:R-:W-:-:S04]  /*1590*/  FADD R18, R18, c[0x0][0x178] ;  /* 0x00005e0012127621 */ /* 0x000fc80000000000 */
[----:B------:R-:W0:Y:S02]  /*15a0*/  MUFU.SQRT R92, R18 ;  /* 0x00000012005c7308 */ /* 0x000e240000002000 */
[C---:B0-----:R-:W-:Y:S02]  /*15b0*/  FSETP.GT.AND P6, PT, R92.reuse, 8.50705917302346158658e+37, PT ;  /* 0x7e8000005c00780b */ /* 0x041fe40003fc4000 */
[----:B------:R-:W-:-:S11]  /*15c0*/  FSETP.GEU.AND P0, PT, R92, 1.175494350822287508e-38, PT ;  /* 0x008000005c00780b */ /* 0x000fd60003f0e000 */
[----:B------:R-:W-:-:S04]  /*15d0*/  @P6 FMUL R92, R92, 0.25 ;  /* 0x3e8000005c5c6820 */ /* 0x000fc80000400000 */
[----:B------:R-:W-:-:S04]  /*15e0*/  @!P0 FMUL R92, R92, 16777216 ;  /* 0x4b8000005c5c8820 */ /* 0x000fc80000400000 */
[----:B------:R0:W1:Y:S01]  /*15f0*/  MUFU.RCP R22, R92 ;  /* 0x0000005c00167308 */ /* 0x0000620000001000 */
[----:B------:R-:W-:-:S05]  /*1600*/  FSEL R19, R80, 1, P6 ;  /* 0x3f80000050137808 */ /* 0x000fca0003000000 */
[----:B------:R-:W-:Y:S01]  /*1610*/  @!P0 FMUL R19, R19, 16777216 ;  /* 0x4b80000013138820 */ /* 0x000fe20000400000 */
[--C-:B0-----:R-:W-:Y:S01]  /*1620*/  HADD2.F32 R92, -RZ, R24.reuse.H1_H1 ;  /* 0x30000018ff5c7230 */ /* 0x101fe20000004100 */
[----:B------:R-:W-:Y:S01]  /*1630*/  IADD3 R110, P6, R110, c[0x0][0x168], RZ ;  /* 0x00005a006e6e7a10 */ /* 0x000fe20007fde0ff */
[----:B------:R-:W-:Y:S01]  /*1640*/  HADD2.F32 R24, -RZ, R24.H0_H0 ;  /* 0x20000018ff187230 */ /* 0x000fe20000004100 */
[----:B-1----:R-:W-:-:S04]  /*1650*/  FMUL R22, R22, R19 ;  /* 0x0000001316167220 */ /* 0x002fc80000400000 */
[----:B------:R-:W-:Y:S01]  /*1660*/  FMUL R18, R21, R22 ;  /* 0x0000001615127220 */ /* 0x000fe20000400000 */
[----:B------:R-:W-:Y:S01]  /*1670*/  FMUL R21, R92, R92 ;  /* 0x0000005c5c157220 */ /* 0x000fe20000400000 */
[-C--:B------:R-:W-:Y:S01]  /*1680*/  FMUL R19, R17, R22.reuse ;  /* 0x0000001611137220 */ /* 0x080fe20000400000 */
[----:B------:R-:W-:Y:S01]  /*1690*/  FMUL R94, R23, R22 ;  /* 0x00000016175e7220 */ /* 0x000fe20000400000 */
[--C-:B------:R-:W-:Y:S01]  /*16a0*/  HADD2.F32 R96, -RZ, R25.reuse.H0_H0 ;  /* 0x20000019ff607230 */ /* 0x100fe20000004100 */
[----:B------:R-:W-:Y:S01]  /*16b0*/  IADD3.X R111, R111, c[0x0][0x16c], RZ, P6, !PT ;  /* 0x00005b006f6f7a10 */ /* 0x000fe200037fe4ff */
[----:B------:R-:W-:Y:S01]  /*16c0*/  FFMA R21, R24, R24, R21 ;  /* 0x0000001818157223 */ /* 0x000fe20000000015 */
[----:B------:R-:W-:Y:S01]  /*16d0*/  ISETP.NE.AND P6, PT, R112, RZ, PT ;  /* 0x000000ff7000720c */ /* 0x000fe20003fc5270 */
[-C--:B------:R-:W-:Y:S01]  /*16e0*/  FMUL R97, R97, R22.reuse ;  /* 0x0000001661617220 */ /* 0x080fe20000400000 */
[----:B------:R-:W-:Y:S01]  /*16f0*/  F2FP.PACK_AB R19, R94, R19 ;  /* 0x000000135e13723e */ /* 0x000fe200000000ff */
[----:B------:R-:W-:Y:S01]  /*1700*/  HADD2.F32 R94, -RZ, R25.H1_H1 ;  /* 0x30000019ff5e7230 */ /* 0x000fe20000004100 */
[-C--:B------:R-:W-:Y:S01]  /*1710*/  FMUL R16, R95, R22.reuse ;  /* 0x000000165f107220 */ /* 0x080fe20000400000 */
        /* <DEDUP_REMOVED lines=37> */
[-C--:B------:R-:W-:Y:S01]  /*1970*/  FMUL R96, R96, R23.reuse ;  /* 0x0000001760607220 */ /* 0x080fe20000400000 */
[-C--:B------:R-:W-:Y:S01]  /*1980*/  FMUL R19, R94, R23.reuse ;  /* 0x000000175e137220 */ /* 0x080fe20000400000 */
[-C--:B------:R-:W-:Y:S01]  /*1990*/  FMUL R27, R26, R23.reuse ;  /* 0x000000171a1b7220 */ /* 0x080fe20000400000 */
[-C--:B------:R-:W-:Y:S01]  /*19a0*/  FMUL R26, R18, R23.reuse ;  /* 0x00000017121a7220 */ /* 0x080fe20000400000 */
[-C--:B------:R-:W-:Y:S01]  /*19b0*/  FMUL R77, R16, R23.reuse ;  /* 0x00000017104d7220 */ /* 0x080fe20000400000 */
[----:B------:R-:W-:Y:S01]  /*19c0*/  F2FP.PACK_AB R16, R17, R24 ;  /* 0x000000181110723e */ /* 0x000fe200000000ff */
[----:B------:R-:W-:Y:S01]  /*19d0*/  FMUL R98, R98, R23 ;  /* 0x0000001762627220 */ /* 0x000fe20000400000 */
[----:B------:R-:W-:Y:S02]  /*19e0*/  F2FP.PACK_AB R17, R19, R96 ;  /* 0x000000601311723e */ /* 0x000fe400000000ff */
[----:B------:R-:W-:Y:S01]  /*19f0*/  F2FP.PACK_AB R19, R77, R26 ;  /* 0x0000001a4d13723e */ /* 0x000fe200000000ff */
[--C-:B----4-:R-:W-:Y:S01]  /*1a00*/  HADD2.F32 R77, -RZ, R28.reuse.H1_H1 ;  /* 0x3000001cff4d7230 */ /* 0x110fe20000004100 */
[----:B------:R-:W-:Y:S01]  /*1a10*/  F2FP.PACK_AB R18, R27, R98 ;  /* 0x000000621b12723e */ /* 0x000fe200000000ff */
[----:B------:R-:W-:-:S03]  /*1a20*/  HADD2.F32 R27, -RZ, R28.H0_H0 ;  /* 0x2000001cff1b7230 */ /* 0x000fc60000004100 */
[----:B------:R-:W-:Y:S01]  /*1a30*/  FMUL R24, R77, R77 ;  /* 0x0000004d4d187220 */ /* 0x000fe20000400000 */
[----:B------:R-:W-:-:S03]  /*1a40*/  HADD2.F32 R79, -RZ, R29.H0_H0 ;  /* 0x2000001dff4f7230 */ /* 0x000fc60000004100 */
[----:B------:R-:W-:Y:S01]  /*1a50*/  FFMA R24, R27, R27, R24 ;  /* 0x0000001b1b187223 */ /* 0x000fe20000000018 */
[----:B------:R-:W-:-:S03]  /*1a60*/  HADD2.F32 R29, -RZ, R29.H1_H1 ;  /* 0x3000001dff1d7230 */ /* 0x000fc60000004100 */
[----:B------:R-:W-:Y:S01]  /*1a70*/  FFMA R24, R79, R79, R24 ;  /* 0x0000004f4f187223 */ /* 0x000fe20000000018 */
[----:B------:R-:W-:-:S03]  /*1a80*/  HADD2.F32 R95, -RZ, R30.H0_H0 ;  /* 0x2000001eff5f7230 */ /* 0x000fc60000004100 */
[----:B------:R-:W-:Y:S01]  /*1a90*/  FFMA R24, R29, R29, R24 ;  /* 0x0000001d1d187223 */ /* 0x000fe20000000018 */
[----:B------:R-:W-:Y:S01]  /*1aa0*/  HADD2.F32 R93, -RZ, R30.H1_H1 ;  /* 0x3000001eff5d7230 */ /* 0x000fe20000004100 */
[----:B------:R0:W-:Y:S02]  /*1ab0*/  @!P1 STG.E.128 [R110.64], R16 ;  /* 0x000000106e009986 */ /* 0x0001e4000c101d04 */
[----:B------:R-:W-:-:S04]  /*1ac0*/  FFMA R24, R95, R95, R24 ;  /* 0x0000005f5f187223 */ /* 0x000fc80000000018 */
        /* <DEDUP_REMOVED lines=27> */
[--C-:B-----5:R-:W-:Y:S01]  /*1c80*/  HADD2.F32 R29, -RZ, R32.reuse.H1_H1 ;  /* 0x30000020ff1d7230 */ /* 0x120fe20000004100 */
[-C--:B------:R-:W-:Y:S01]  /*1c90*/  FMUL R19, R17, R26.reuse ;  /* 0x0000001a11137220 */ /* 0x080fe20000400000 */
[-C--:B------:R-:W-:Y:S01]  /*1ca0*/  FMUL R16, R27, R26.reuse ;  /* 0x0000001a1b107220 */ /* 0x080fe20000400000 */
[----:B------:R-:W-:Y:S01]  /*1cb0*/  F2FP.PACK_AB R17, R18, R79 ;  /* 0x0000004f1211723e */ /* 0x000fe200000000ff */
[----:B------:R-:W-:Y:S01]  /*1cc0*/  HADD2.F32 R27, -RZ, R32.H0_H0 ;  /* 0x20000020ff1b7230 */ /* 0x000fe20000004100 */
[----:B------:R-:W-:Y:S01]  /*1cd0*/  F2FP.PACK_AB R18, R28, R95 ;  /* 0x0000005f1c12723e */ /* 0x000fe200000000ff */
[----:B------:R-:W-:Y:S01]  /*1ce0*/  FMUL R28, R29, R29 ;  /* 0x0000001d1d1c7220 */ /* 0x000fe20000400000 */
[----:B------:R-:W-:Y:S01]  /*1cf0*/  IADD3 R20, P6, R108, c[0x0][0x168], RZ ;  /* 0x00005a006c147a10 */ /* 0x000fe20007fde0ff */
[----:B------:R-:W-:Y:S01]  /*1d00*/  FMUL R76, R31, R26 ;  /* 0x0000001a1f4c7220 */ /* 0x000fe20000400000 */
[----:B------:R-:W-:Y:S01]  /*1d10*/  HADD2.F32 R31, -RZ, R33.H0_H0 ;  /* 0x20000021ff1f7230 */ /* 0x000fe20000004100 */
[----:B------:R-:W-:Y:S01]  /*1d20*/  FFMA R28, R27, R27, R28 ;  /* 0x0000001b1b1c7223 */ /* 0x000fe2000000001c */
[----:B------:R-:W-:-:S02]  /*1d30*/  IADD3.X R21, R107, c[0x0][0x16c], RZ, P6, !PT ;  /* 0x00005b006b157a10 */ /* 0x000fc400037fe4ff */
[----:B------:R-:W-:Y:S01]  /*1d40*/  ISETP.NE.AND P6, PT, R109, RZ, PT ;  /* 0x000000ff6d00720c */ /* 0x000fe20003fc5270 */
[----:B------:R-:W-:Y:S01]  /*1d50*/  HADD2.F32 R33, -RZ, R33.H1_H1 ;  /* 0x30000021ff217230 */ /* 0x000fe20000004100 */
[----:B------:R-:W-:Y:S01]  /*1d60*/  FMUL R77, R77, R26 ;  /* 0x0000001a4d4d7220 */ /* 0x000fe20000400000 */
[----:B------:R-:W-:Y:S01]  /*1d70*/  FFMA R28, R31, R31, R28 ;  /* 0x0000001f1f1c7223 */ /* 0x000fe2000000001c */
[--C-:B------:R-:W-:Y:S01]  /*1d80*/  HADD2.F32 R79, -RZ, R34.reuse.H0_H0 ;  /* 0x20000022ff4f7230 */ /* 0x100fe20000004100 */
[----:B------:R-:W-:Y:S02]  /*1d90*/  F2FP.PACK_AB R19, R76, R19 ;  /* 0x000000134c13723e */ /* 0x000fe400000000ff */
[----:B------:R-:W-:Y:S01]  /*1da0*/  FFMA R28, R33, R33, R28 ;  /* 0x00000021211c7223 */ /* 0x000fe2000000001c */
[----:B------:R-:W-:Y:S01]  /*1db0*/  F2FP.PACK_AB R16, R77, R16 ;  /* 0x000000104d10723e */ /* 0x000fe200000000ff */
[----:B------:R-:W-:Y:S02]  /*1dc0*/  HADD2.F32 R77, -RZ, R34.H1_H1 ;  /* 0x30000022ff4d7230 */ /* 0x000fe40000004100 */
[----:B------:R-:W-:-:S02]  /*1dd0*/  FFMA R28, R79, R79, R28 ;  /* 0x0000004f4f1c7223 */ /* 0x000fc4000000001c */
[----:B------:R0:W-:Y:S02]  /*1de0*/  @!P6 STG.E.128 [R20.64], R16 ;  /* 0x000000101400e986 */ /* 0x0001e4000c101d04 */
        /* <DEDUP_REMOVED lines=11> */
[----:B------:R-:W0:Y:S01]  /*1ea0*/  SHFL.BFLY PT, R18, R21, 0x1, 0x1f ;  /* 0x0c201f0015127f89 */ /* 0x000e2200000e0000 */
[----:B------:R-:W-:Y:S01]  /*1eb0*/  IADD3 R24, P1, R105, c[0x0][0x168], RZ ;  /* 0x00005a0069187a10 */ /* 0x000fe20007f3e0ff */
[----:B0-----:R-:W-:-:S04]  /*1ec0*/  FADD R18, R21, R18 ;  /* 0x0000001215127221 */ /* 0x001fc80000000000 */
[----:B------:R-:W-:-:S04]  /*1ed0*/  FADD R18, R18, c[0x0][0x178] ;  /* 0x00005e0012127621 */ /* 0x000fc80000000000 */
[----:B------:R-:W0:Y:S01]  /*1ee0*/  MUFU.SQRT R30, R18 ;  /* 0x00000012001e7308 */ /* 0x000e220000002000 */
[----:B------:R-:W-:Y:S02]  /*1ef0*/  IADD3.X R25, R106, c[0x0][0x16c], RZ, P1, !PT ;  /* 0x00005b006a197a10 */ /* 0x000fe40000ffe4ff */
[C---:B0-----:R-:W-:Y:S02]  /*1f00*/  FSETP.GT.AND P1, PT, R30.reuse, 8.50705917302346158658e+37, PT ;  /* 0x7e8000001e00780b */ /* 0x041fe40003f24000 */
[----:B------:R-:W-:-:S11]  /*1f10*/  FSETP.GEU.AND P0, PT, R30, 1.175494350822287508e-38, PT ;  /* 0x008000001e00780b */ /* 0x000fd60003f0e000 */
[----:B------:R-:W-:-:S04]  /*1f20*/  @P1 FMUL R30, R30, 0.25 ;  /* 0x3e8000001e1e1820 */ /* 0x000fc80000400000 */
[----:B------:R-:W-:-:S04]  /*1f30*/  @!P0 FMUL R30, R30, 16777216 ;  /* 0x4b8000001e1e8820 */ /* 0x000fc80000400000 */
[----:B------:R0:W1:Y:S01]  /*1f40*/  MUFU.RCP R20, R30 ;  /* 0x0000001e00147308 */ /* 0x0000620000001000 */
[----:B------:R-:W-:-:S05]  /*1f50*/  FSEL R19, R80, 1, P1 ;  /* 0x3f80000050137808 */ /* 0x000fca0000800000 */
[----:B------:R-:W-:Y:S01]  /*1f60*/  @!P0 FMUL R19, R19, 16777216 ;  /* 0x4b80000013138820 */ /* 0x000fe20000400000 */
[--C-:B0-----:R-:W-:Y:S02]  /*1f70*/  HADD2.F32 R30, -RZ, R36.reuse.H1_H1 ;  /* 0x30000024ff1e7230 */ /* 0x101fe40000004100 */
[----:B------:R-:W-:Y:S01]  /*1f80*/  HADD2.F32 R36, -RZ, R36.H0_H0 ;  /* 0x20000024ff247230 */ /* 0x000fe20000004100 */
[----:B-1----:R-:W-:Y:S02]  /*1f90*/  FMUL R20, R20, R19 ;  /* 0x0000001314147220 */ /* 0x002fe40000400000 */
[----:B------:R-:W-:Y:S01]  /*1fa0*/  FMUL R21, R30, R30 ;  /* 0x0000001e1e157220 */ /* 0x000fe20000400000 */
[----:B------:R-:W-:Y:S01]  /*1fb0*/  HADD2.F32 R34, -RZ, R37.H0_H0 ;  /* 0x20000025ff227230 */ /* 0x000fe20000004100 */
[-C--:B------:R-:W-:Y:S01]  /*1fc0*/  FMUL R19, R17, R20.reuse ;  /* 0x0000001411137220 */ /* 0x080fe20000400000 */
[----:B------:R-:W-:Y:S01]  /*1fd0*/  FMUL R32, R35, R20 ;  /* 0x0000001423207220 */ /* 0x000fe20000400000 */
[----:B------:R-:W-:Y:S01]  /*1fe0*/  FFMA R21, R36, R36, R21 ;  /* 0x0000002424157223 */ /* 0x000fe20000000015 */
[-C--:B------:R-:W-:Y:S01]  /*1ff0*/  FMUL R31, R31, R20.reuse ;  /* 0x000000141f1f7220 */ /* 0x080fe20000400000 */
[----:B------:R-:W-:-:S02]  /*2000*/  FMUL R18, R33, R20 ;  /* 0x0000001421127220 */ /* 0x000fc40000400000 */
        /* <DEDUP_REMOVED lines=8> */
[----:B------:R-:W-:Y:S02]  /*2090*/  F2FP.PACK_AB R17, R18, R31 ;  /* 0x0000001f1211723e */ /* 0x000fe400000000ff */
[----:B------:R-:W-:Y:S01]  /*20a0*/  FFMA R21, R32, R32, R21 ;  /* 0x0000002020157223 */ /* 0x000fe20000000015 */
[----:B------:R-:W-:-:S02]  /*20b0*/  F2FP.PACK_AB R16, R29, R16 ;  /* 0x000000101d10723e */ /* 0x000fc400000000ff */
        /* <DEDUP_REMOVED lines=28> */
[----:B0-----:R-:W-:-:S03]  /*2280*/  HADD2.F32 R27, -RZ, R40.H1_H1 ;  /* 0x30000028ff1b7230 */ /* 0x001fc60000004100 */
[----:B-1----:R-:W-:-:S04]  /*2290*/  FMUL R21, R21, R24 ;  /* 0x0000001815157220 */ /* 0x002fc80000400000 */
[-C--:B------:R-:W-:Y:S01]  /*22a0*/  FMUL R36, R36, R21.reuse ;  /* 0x0000001524247220 */ /* 0x080fe20000400000 */
[-C--:B------:R-:W-:Y:S01]  /*22b0*/  FMUL R17, R30, R21.reuse ;  /* 0x000000151e117220 */ /* 0x080fe20000400000 */
[-C--:B------:R-:W-:Y:S01]  /*22c0*/  FMUL R34, R34, R21.reuse ;  /* 0x0000001522227220 */ /* 0x080fe20000400000 */
[-C--:B------:R-:W-:Y:S01]  /*22d0*/  FMUL R19, R32, R21.reuse ;  /* 0x0000001520137220 */ /* 0x080fe20000400000 */
[-C--:B------:R-:W-:Y:S01]  /*22e0*/  FMUL R76, R76, R21.reuse ;  /* 0x000000154c4c7220 */ /* 0x080fe20000400000 */
[-C--:B------:R-:W-:Y:S01]  /*22f0*/  FMUL R25, R38, R21.reuse ;  /* 0x0000001526197220 */ /* 0x080fe20000400000 */
[-C--:B------:R-:W-:Y:S01]  /*2300*/  FMUL R24, R18, R21.reuse ;  /* 0x0000001512187220 */ /* 0x080fe20000400000 */
[----:B------:R-:W-:Y:S01]  /*2310*/  FMUL R31, R16, R21 ;  /* 0x00000015101f7220 */ /* 0x000fe20000400000 */
[----:B------:R-:W-:Y:S02]  /*2320*/  F2FP.PACK_AB R16, R17, R36 ;  /* 0x000000241110723e */ /* 0x000fe400000000ff */
[----:B------:R-:W-:-:S02]  /*2330*/  F2FP.PACK_AB R17, R19, R34 ;  /* 0x000000221311723e */ /* 0x000fc400000000ff */
[----:B------:R-:W-:Y:S01]  /*2340*/  F2FP.PACK_AB R18, R25, R76 ;  /* 0x0000004c1912723e */ /* 0x000fe200000000ff */
[----:B------:R-:W-:Y:S01]  /*2350*/  HADD2.F32 R25, -RZ, R40.H0_H0 ;  /* 0x20000028ff197230 */ /* 0x000fe20000004100 */
[----:B------:R-:W-:Y:S01]  /*2360*/  F2FP.PACK_AB R19, R31, R24 ;  /* 0x000000181f13723e */ /* 0x000fe200000000ff */
        /* <DEDUP_REMOVED lines=35> */
[----:B-1----:R-:W-:Y:S01]  /*25a0*/  FMUL R24, R24, R19 ;  /* 0x0000001318187220 */ /* 0x002fe20000400000 */
[----:B------:R-:W-:-:S03]  /*25b0*/  HADD2.F32 R44, -RZ, R44.H0_H0 ;  /* 0x2000002cff2c7230 */ /* 0x000fc60000004100 */
[-C--:B------:R-:W-:Y:S01]  /*25c0*/  FMUL R19, R17, R24.reuse ;  /* 0x0000001811137220 */ /* 0x080fe20000400000 */
[-C--:B------:R-:W-:Y:S01]  /*25d0*/  FMUL R34, R43, R24.reuse ;  /* 0x000000182b227220 */ /* 0x080fe20000400000 */
[-C--:B------:R-:W-:Y:S01]  /*25e0*/  FMUL R16, R25, R24.reuse ;  /* 0x0000001819107220 */ /* 0x080fe20000400000 */
[-C--:B------:R-:W-:Y:S01]  /*25f0*/  FMUL R31, R31, R24.reuse ;  /* 0x000000181f1f7220 */ /* 0x080fe20000400000 */
[----:B------:R-:W-:Y:S01]  /*2600*/  FMUL R18, R41, R24 ;  /* 0x0000001829127220 */ /* 0x000fe20000400000 */
[----:B------:R-:W-:Y:S01]  /*2610*/  FMUL R25, R30, R30 ;  /* 0x0000001e1e197220 */ /* 0x000fe20000400000 */
[-C--:B------:R-:W-:Y:S01]  /*2620*/  FMUL R35, R35, R24.reuse ;  /* 0x0000001823237220 */ /* 0x080fe20000400000 */
[----:B------:R-:W-:Y:S01]  /*2630*/  FMUL R32, R33, R24 ;  /* 0x0000001821207220 */ /* 0x000fe20000400000 */
[----:B------:R-:W-:Y:S01]  /*2640*/  F2FP.PACK_AB R19, R34, R19 ;  /* 0x000000132213723e */ /* 0x000fe200000000ff */
[----:B------:R-:W-:Y:S01]  /*2650*/  HADD2.F32 R34, -RZ, R45.H0_H0 ;  /* 0x2000002dff227230 */ /* 0x000fe20000004100 */
[----:B------:R-:W-:Y:S01]  /*2660*/  FFMA R25, R44, R44, R25 ;  /* 0x0000002c2c197223 */ /* 0x000fe20000000019 */
[----:B------:R-:W-:-:S02]  /*2670*/  F2FP.PACK_AB R17, R18, R31 ;  /* 0x0000001f1211723e */ /* 0x000fc400000000ff */
[----:B------:R-:W-:Y:S01]  /*2680*/  F2FP.PACK_AB R18, R32, R35 ;  /* 0x000000232012723e */ /* 0x000fe200000000ff */
[----:B------:R-:W-:Y:S01]  /*2690*/  HADD2.F32 R32, -RZ, R45.H1_H1 ;  /* 0x3000002dff207230 */ /* 0x000fe20000004100 */
[----:B------:R-:W-:Y:S01]  /*26a0*/  FMUL R27, R27, R24 ;  /* 0x000000181b1b7220 */ /* 0x000fe20000400000 */
[----:B------:R-:W-:Y:S01]  /*26b0*/  FFMA R25, R34, R34, R25 ;  /* 0x0000002222197223 */ /* 0x000fe20000000019 */
[----:B------:R-:W-:-:S03]  /*26c0*/  HADD2.F32 R36, -RZ, R46.H0_H0 ;  /* 0x2000002eff247230 */ /* 0x000fc60000004100 */
[----:B------:R-:W-:Y:S01]  /*26d0*/  FFMA R25, R32, R32, R25 ;  /* 0x0000002020197223 */ /* 0x000fe20000000019 */
[----:B------:R-:W-:Y:S01]  /*26e0*/  F2FP.PACK_AB R16, R27, R16 ;  /* 0x000000101b10723e */ /* 0x000fe200000000ff */
[----:B------:R-:W-:Y:S02]  /*26f0*/  HADD2.F32 R46, -RZ, R46.H1_H1 ;  /* 0x3000002eff2e7230 */ /* 0x000fe40000004100 */
[----:B------:R-:W-:Y:S02]  /*2700*/  FFMA R25, R36, R36, R25 ;  /* 0x0000002424197223 */ /* 0x000fe40000000019 */
        /* <DEDUP_REMOVED lines=35> */
[----:B------:R-:W-:Y:S01]  /*2940*/  F2FP.PACK_AB R18, R29, R36 ;  /* 0x000000241d12723e */ /* 0x000fe200000000ff */
[----:B------:R-:W-:Y:S01]  /*2950*/  HADD2.F32 R48, -RZ, R48.H0_H0 ;  /* 0x20000030ff307230 */ /* 0x000fe20000004100 */
[----:B------:R-:W-:Y:S01]  /*2960*/  F2FP.PACK_AB R16, R17, R44 ;  /* 0x0000002c1110723e */ /* 0x000fe200000000ff */
[----:B------:R-:W-:Y:S01]  /*2970*/  FMUL R29, R27, R27 ;  /* 0x0000001b1b1d7220 */ /* 0x000fe20000400000 */
[----:B------:R-:W-:-:S02]  /*2980*/  F2FP.PACK_AB R17, R19, R34 ;  /* 0x000000221311723e */ /* 0x000fc400000000ff */
[----:B------:R-:W-:Y:S01]  /*2990*/  F2FP.PACK_AB R19, R31, R28 ;  /* 0x0000001c1f13723e */ /* 0x000fe200000000ff */
[--C-:B------:R-:W-:Y:S01]  /*29a0*/  HADD2.F32 R28, -RZ, R49.reuse.H0_H0 ;  /* 0x20000031ff1c7230 */ /* 0x100fe20000004100 */
[----:B------:R-:W-:Y:S01]  /*29b0*/  FFMA R29, R48, R48, R29 ;  /* 0x00000030301d7223 */ /* 0x000fe2000000001d */
[----:B------:R-:W-:-:S03]  /*29c0*/  HADD2.F32 R49, -RZ, R49.H1_H1 ;  /* 0x30000031ff317230 */ /* 0x000fc60000004100 */
[----:B------:R-:W-:Y:S01]  /*29d0*/  FFMA R30, R28, R28, R29 ;  /* 0x0000001c1c1e7223 */ /* 0x000fe2000000001d */
[----:B------:R-:W-:-:S03]  /*29e0*/  HADD2.F32 R29, -RZ, R50.H0_H0 ;  /* 0x20000032ff1d7230 */ /* 0x000fc60000004100 */
[----:B------:R-:W-:Y:S01]  /*29f0*/  FFMA R30, R49, R49, R30 ;  /* 0x00000031311e7223 */ /* 0x000fe2000000001e */
[----:B------:R0:W-:Y:S01]  /*2a00*/  @!P3 STG.E.128 [R100.64], R16 ;  /* 0x000000106400b986 */ /* 0x0001e2000c101d04 */
[----:B------:R-:W-:Y:S02]  /*2a10*/  HADD2.F32 R50, -RZ, R50.H1_H1 ;  /* 0x30000032ff327230 */ /* 0x000fe40000004100 */
[----:B0-----:R-:W-:Y:S01]  /*2a20*/  FFMA R17, R29, R29, R30 ;  /* 0x0000001d1d117223 */ /* 0x001fe2000000001e */
[----:B------:R-:W-:-:S03]  /*2a30*/  HADD2.F32 R16, -RZ, R51.H0_H0 ;  /* 0x20000033ff107230 */ /* 0x000fc60000004100 */
[----:B------:R-:W-:Y:S01]  /*2a40*/  FFMA R17, R50, R50, R17 ;  /* 0x0000003232117223 */ /* 0x000fe20000000011 */
[----:B------:R-:W-:-:S03]  /*2a50*/  HADD2.F32 R51, -RZ, R51.H1_H1 ;  /* 0x30000033ff337230 */ /* 0x000fc60000004100 */
[----:B------:R-:W-:-:S04]  /*2a60*/  FFMA R18, R16, R16, R17 ;  /* 0x0000001010127223 */ /* 0x000fc80000000011 */
[----:B------:R-:W-:-:S05]  /*2a70*/  FFMA R18, R51, R51, R18 ;  /* 0x0000003333127223 */ /* 0x000fca0000000012 */
[----:B------:R-:W0:Y:S02]  /*2a80*/  SHFL.BFLY PT, R17, R18, 0x8, 0x1f ;  /* 0x0d001f0012117f89 */ /* 0x000e2400000e0000 */
[----:B0-----:R-:W-:-:S05]  /*2a90*/  FADD R17, R18, R17 ;  /* 0x0000001112117221 */ /* 0x001fca0000000000 */
[----:B------:R-:W0:Y:S02]  /*2aa0*/  SHFL.BFLY PT, R30, R17, 0x4, 0x1f ;  /* 0x0c801f00111e7f89 */ /* 0x000e2400000e0000 */
[----:B0-----:R-:W-:-:S05]  /*2ab0*/  FADD R30, R17, R30 ;  /* 0x0000001e111e7221 */ /* 0x001fca0000000000 */
[----:B------:R-:W0:Y:S01]  /*2ac0*/  SHFL.BFLY PT, R19, R30, 0x2, 0x1f ;  /* 0x0c401f001e137f89 */ /* 0x000e2200000e0000 */
[--C-:B------:R-:W-:Y:S02]  /*2ad0*/  HADD2.F32 R17, -RZ, R52.reuse.H1_H1 ;  /* 0x30000034ff117230 */ /* 0x100fe40000004100 */
[----:B------:R-:W-:Y:S01]  /*2ae0*/  HADD2.F32 R52, -RZ, R52.H0_H0 ;  /* 0x20000034ff347230 */ /* 0x000fe20000004100 */
[----:B0-----:R-:W-:-:S05]  /*2af0*/  FADD R32, R30, R19 ;  /* 0x000000131e207221 */ /* 0x001fca0000000000 */
[----:B------:R-:W0:Y:S01]  /*2b00*/  SHFL.BFLY PT, R19, R32, 0x1, 0x1f ;  /* 0x0c201f0020137f89 */ /* 0x000e2200000e0000 */
[----:B------:R-:W-:Y:S01]  /*2b10*/  FMUL R31, R17, R17 ;  /* 0x00000011111f7220 */ /* 0x000fe20000400000 */
[----:B------:R-:W-:-:S03]  /*2b20*/  HADD2.F32 R30, -RZ, R53.H0_H0 ;  /* 0x20000035ff1e7230 */ /* 0x000fc60000004100 */
[----:B------:R-:W-:Y:S01]  /*2b30*/  FFMA R31, R52, R52, R31 ;  /* 0x00000034341f7223 */ /* 0x000fe2000000001f */
[----:B------:R-:W-:Y:S01]  /*2b40*/  HADD2.F32 R53, -RZ, R53.H1_H1 ;  /* 0x30000035ff357230 */ /* 0x000fe20000004100 */
[----:B0-----:R-:W-:Y:S02]  /*2b50*/  FADD R19, R32, R19 ;  /* 0x0000001320137221 */ /* 0x001fe40000000000 */
[----:B------:R-:W-:Y:S01]  /*2b60*/  FFMA R32, R30, R30, R31 ;  /* 0x0000001e1e207223 */ /* 0x000fe2000000001f */
[--C-:B------:R-:W-:Y:S01]  /*2b70*/  HADD2.F32 R31, -RZ, R54.reuse.H0_H0 ;  /* 0x20000036ff1f7230 */ /* 0x100fe20000004100 */
[----:B------:R-:W-:Y:S02]  /*2b80*/  FADD R33, R19, c[0x0][0x178] ;  /* 0x00005e0013217621 */ /* 0x000fe40000000000 */
[----:B------:R-:W-:Y:S01]  /*2b90*/  FFMA R32, R53, R53, R32 ;  /* 0x0000003535207223 */ /* 0x000fe20000000020 */
[----:B------:R-:W-:Y:S01]  /*2ba0*/  HADD2.F32 R54, -RZ, R54.H1_H1 ;  /* 0x30000036ff367230 */ /* 0x000fe20000004100 */
[----:B------:R0:W1:Y:S02]  /*2bb0*/  MUFU.SQRT R19, R33 ;  /* 0x0000002100137308 */ /* 0x0000640000002000 */
        /* <DEDUP_REMOVED lines=13> */
[--C-:B------:R-:W-:Y:S02]  /*2c90*/  HADD2.F32 R33, -RZ, R56.reuse.H1_H1 ;  /* 0x30000038ff217230 */ /* 0x100fe40000004100 */
[----:B------:R-:W-:Y:S02]  /*2ca0*/  HADD2.F32 R56, -RZ, R56.H0_H0 ;  /* 0x20000038ff387230 */ /* 0x000fe40000004100 */
[--C-:B------:R-:W-:Y:S02]  /*2cb0*/  HADD2.F32 R36, -RZ, R57.reuse.H0_H0 ;  /* 0x20000039ff247230 */ /* 0x100fe40000004100 */
[----:B------:R-:W-:Y:S01]  /*2cc0*/  HADD2.F32 R57, -RZ, R57.H1_H1 ;  /* 0x30000039ff397230 */ /* 0x000fe20000004100 */
[----:B0-----:R-:W-:-:S04]  /*2cd0*/  FADD R37, R38, R37 ;  /* 0x0000002526257221 */ /* 0x001fc80000000000 */
[----:B------:R-:W-:Y:S01]  /*2ce0*/  FADD R39, R37, c[0x0][0x178] ;  /* 0x00005e0025277621 */ /* 0x000fe20000000000 */
[----:B------:R-:W-:-:S04]  /*2cf0*/  FMUL R37, R33, R33 ;  /* 0x0000002121257220 */ /* 0x000fc80000400000 */
[----:B------:R-:W-:-:S04]  /*2d00*/  FFMA R37, R56, R56, R37 ;  /* 0x0000003838257223 */ /* 0x000fc80000000025 */
[----:B------:R-:W-:Y:S01]  /*2d10*/  FFMA R38, R36, R36, R37 ;  /* 0x0000002424267223 */ /* 0x000fe20000000025 */
[----:B------:R-:W-:-:S03]  /*2d20*/  HADD2.F32 R37, -RZ, R58.H0_H0 ;  /* 0x2000003aff257230 */ /* 0x000fc60000004100 */
[----:B------:R-:W-:Y:S01]  /*2d30*/  FFMA R38, R57, R57, R38 ;  /* 0x0000003939267223 */ /* 0x000fe20000000026 */
[----:B------:R0:W3:Y:S01]  /*2d40*/  MUFU.SQRT R34, R39 ;  /* 0x0000002700227308 */ /* 0x0000e20000002000 */
        /* <DEDUP_REMOVED lines=15> */
[----:B------:R-:W-:-:S03]  /*2e40*/  HADD2.F32 R60, -RZ, R60.H0_H0 ;  /* 0x2000003cff3c7230 */ /* 0x000fc60000004100 */
[----:B------:R-:W-:-:S04]  /*2e50*/  FMUL R43, R39, R39 ;  /* 0x00000027272b7220 */ /* 0x000fc80000400000 */
[----:B------:R-:W-:Y:S01]  /*2e60*/  FFMA R42, R60, R60, R43 ;  /* 0x0000003c3c2a7223 */ /* 0x000fe2000000002b */
[----:B0-----:R-:W-:Y:S01]  /*2e70*/  FADD R44, R41, R44 ;  /* 0x0000002c292c7221 */ /* 0x001fe20000000000 */
[----:B------:R-:W-:-:S03]  /*2e80*/  HADD2.F32 R41, -RZ, R61.H0_H0 ;  /* 0x2000003dff297230 */ /* 0x000fc60000004100 */
[----:B------:R-:W-:Y:S01]  /*2e90*/  FADD R44, R44, c[0x0][0x178] ;  /* 0x00005e002c2c7621 */ /* 0x000fe20000000000 */
[----:B------:R-:W-:-:S03]  /*2ea0*/  HADD2.F32 R61, -RZ, R61.H1_H1 ;  /* 0x3000003dff3d7230 */ /* 0x000fc60000004100 */
[----:B------:R0:W4:Y:S02]  /*2eb0*/  MUFU.SQRT R102, R44 ;  /* 0x0000002c00667308 */ /* 0x0001240000002000 */
[----:B0-----:R-:W-:Y:S01]  /*2ec0*/  FFMA R44, R41, R41, R42 ;  /* 0x00000029292c7223 */ /* 0x001fe2000000002a */
[----:B------:R-:W-:-:S03]  /*2ed0*/  HADD2.F32 R42, -RZ, R62.H0_H0 ;  /* 0x2000003eff2a7230 */ /* 0x000fc60000004100 */
[----:B------:R-:W-:Y:S01]  /*2ee0*/  FFMA R43, R61, R61, R44 ;  /* 0x0000003d3d2b7223 */ /* 0x000fe2000000002c */
[----:B------:R-:W-:-:S03]  /*2ef0*/  HADD2.F32 R62, -RZ, R62.H1_H1 ;  /* 0x3000003eff3e7230 */ /* 0x000fc60000004100 */
[----:B------:R-:W-:Y:S01]  /*2f00*/  FFMA R45, R42, R42, R43 ;  /* 0x0000002a2a2d7223 */ /* 0x000fe2000000002b */
        /* <DEDUP_REMOVED lines=12> */
[----:B------:R-:W-:Y:S01]  /*2fd0*/  HADD2.F32 R77, -RZ, R64.H0_H0 ;  /* 0x20000040ff4d7230 */ /* 0x000fe20000004100 */
[----:B------:R-:W-:Y:S01]  /*2fe0*/  IADD3 R90, P1, R90, c[0x0][0x168], RZ ;  /* 0x00005a005a5a7a10 */ /* 0x000fe20007f3e0ff */
[----:B------:R-:W-:-:S03]  /*2ff0*/  HADD2.F32 R76, -RZ, R65.H0_H0 ;  /* 0x20000041ff4c7230 */ /* 0x000fc60000004100 */
[----:B------:R-:W-:Y:S01]  /*3000*/  IADD3.X R91, R89, c[0x0][0x16c], RZ, P1, !PT ;  /* 0x00005b00595b7a10 */ /* 0x000fe20000ffe4ff */
[----:B------:R-:W-:Y:S01]  /*3010*/  HADD2.F32 R89, -RZ, R65.H1_H1 ;  /* 0x30000041ff597230 */ /* 0x000fe20000004100 */
[----:B0-----:R-:W-:-:S04]  /*3020*/  FADD R46, R79, R46 ;  /* 0x0000002e4f2e7221 */ /* 0x001fc80000000000 */
[----:B------:R-:W-:Y:S01]  /*3030*/  FADD R92, R46, c[0x0][0x178] ;  /* 0x00005e002e5c7621 */ /* 0x000fe20000000000 */
[----:B------:R-:W-:-:S05]  /*3040*/  HADD2.F32 R46, -RZ, R64.H1_H1 ;  /* 0x30000040ff2e7230 */ /* 0x000fca0000004100 */
[----:B------:R-:W-:-:S04]  /*3050*/  FMUL R44, R46, R46 ;  /* 0x0000002e2e2c7220 */ /* 0x000fc80000400000 */
[----:B------:R-:W-:Y:S01]  /*3060*/  FFMA R45, R77, R77, R44 ;  /* 0x0000004d4d2d7223 */ /* 0x000fe2000000002c */
        /* <DEDUP_REMOVED lines=24> */
[----:B------:R-:W-:Y:S01]  /*31f0*/  FFMA R44, R68, R68, R67 ;  /* 0x00000044442c7223 */ /* 0x000fe20000000043 */
[----:B------:R-:W-:-:S03]  /*3200*/  HADD2.F32 R67, -RZ, R70.H0_H0 ;  /* 0x20000046ff437230 */ /* 0x000fc60000004100 */
[----:B------:R-:W-:Y:S01]  /*3210*/  FFMA R44, R65, R65, R44 ;  /* 0x00000041412c7223 */ /* 0x000fe2000000002c */
[----:B------:R0:W5:Y:S03]  /*3220*/  MUFU.SQRT R103, R92 ;  /* 0x0000005c00677308 */ /* 0x0001660000002000 */
[----:B------:R-:W-:-:S04]  /*3230*/  FFMA R44, R69, R69, R44 ;  /* 0x00000045452c7223 */ /* 0x000fc8000000002c */
[----:B------:R-:W-:Y:S01]  /*3240*/  FFMA R95, R67, R67, R44 ;  /* 0x00000043435f7223 */ /* 0x000fe2000000002c */
[----:B0-----:R-:W-:Y:S02]  /*3250*/  HADD2.F32 R92, -RZ, R70.H1_H1 ;  /* 0x30000046ff5c7230 */ /* 0x001fe40000004100 */
        /* <DEDUP_REMOVED lines=10> */
[----:B------:R0:W0:Y:S02]  /*3300*/  MUFU.SQRT R104, R66 ;  /* 0x0000004200687308 */ /* 0x0000240000002000 */
[----:B0-----:R-:W-:-:S05]  /*3310*/  FADD R66, R64, R99 ;  /* 0x0000006340427221 */ /* 0x001fca0000000000 */
[----:B------:R-:W0:Y:S01]  /*3320*/  SHFL.BFLY PT, R99, R66, 0x1, 0x1f ;  /* 0x0c201f0042637f89 */ /* 0x000e2200000e0000 */
[--C-:B--2---:R-:W-:Y:S02]  /*3330*/  HADD2.F32 R44, -RZ, R72.reuse.H1_H1 ;  /* 0x30000048ff2c7230 */ /* 0x104fe40000004100 */
[----:B------:R-:W-:-:S03]  /*3340*/  HADD2.F32 R72, -RZ, R72.H0_H0 ;  /* 0x20000048ff487230 */ /* 0x000fc60000004100 */
[----:B------:R-:W-:Y:S01]  /*3350*/  FMUL R71, R44, R44 ;  /* 0x0000002c2c477220 */ /* 0x000fe20000400000 */
[----:B------:R-:W-:-:S03]  /*3360*/  HADD2.F32 R64, -RZ, R73.H0_H0 ;  /* 0x20000049ff407230 */ /* 0x000fc60000004100 */
[----:B------:R-:W-:Y:S01]  /*3370*/  FFMA R71, R72, R72, R71 ;  /* 0x0000004848477223 */ /* 0x000fe20000000047 */
[----:B------:R-:W-:Y:S01]  /*3380*/  HADD2.F32 R73, -RZ, R73.H1_H1 ;  /* 0x30000049ff497230 */ /* 0x000fe20000004100 */
[----:B0-----:R-:W-:-:S04]  /*3390*/  FADD R99, R66, R99 ;  /* 0x0000006342637221 */ /* 0x001fc80000000000 */
[----:B------:R-:W-:-:S04]  /*33a0*/  FADD R100, R99, c[0x0][0x178] ;  /* 0x00005e0063647621 */ /* 0x000fc80000000000 */
[----:B------:R0:W2:Y:S01]  /*33b0*/  MUFU.SQRT R98, R100 ;  /* 0x0000006400627308 */ /* 0x0000a20000002000 */
[--C-:B------:R-:W-:Y:S01]  /*33c0*/  HADD2.F32 R66, -RZ, R74.reuse.H0_H0 ;  /* 0x2000004aff427230 */ /* 0x100fe20000004100 */
[----:B0-----:R-:W-:Y:S01]  /*33d0*/  FFMA R100, R64, R64, R71 ;  /* 0x0000004040647223 */ /* 0x001fe20000000047 */
[----:B------:R-:W-:-:S03]  /*33e0*/  HADD2.F32 R74, -RZ, R74.H1_H1 ;  /* 0x3000004aff4a7230 */ /* 0x000fc60000004100 */
[----:B------:R-:W-:-:S04]  /*33f0*/  FFMA R71, R73, R73, R100 ;  /* 0x0000004949477223 */ /* 0x000fc80000000064 */
        /* <DEDUP_REMOVED lines=8> */
[----:B------:R-:W0:Y:S01]  /*3480*/  SHFL.BFLY PT, R107, R106, 0x4, 0x1f ;  /* 0x0c801f006a6b7f89 */ /* 0x000e2200000e0000 */
[----:B-1----:R-:W-:Y:S01]  /*3490*/  FSETP.GT.AND P0, PT, R19, 8.50705917302346158658e+37, PT ;  /* 0x7e8000001300780b */ /* 0x002fe20003f04000 */
[----:B0-----:R-:W-:-:S05]  /*34a0*/  FADD R107, R106, R107 ;  /* 0x0000006b6a6b7221 */ /* 0x001fca0000000000 */
[----:B------:R-:W0:Y:S01]  /*34b0*/  SHFL.BFLY PT, R100, R107, 0x2, 0x1f ;  /* 0x0c401f006b647f89 */ /* 0x000e2200000e0000 */
[----:B------:R-:W-:-:S06]  /*34c0*/  FSETP.GEU.AND P5, PT, R19, 1.175494350822287508e-38, PT ;  /* 0x008000001300780b */ /* 0x000fcc0003fae000 */
[----:B------:R-:W-:Y:S01]  /*34d0*/  @P0 FMUL R19, R19, 0.25 ;  /* 0x3e80000013130820 */ /* 0x000fe20000400000 */
[----:B------:R-:W-:Y:S02]  /*34e0*/  FSEL R18, R80, 1, P0 ;  /* 0x3f80000050127808 */ /* 0x000fe40000000000 */
[----:B---3--:R-:W-:Y:S01]  /*34f0*/  FSETP.GT.AND P0, PT, R34, 8.50705917302346158658e+37, PT ;  /* 0x7e8000002200780b */ /* 0x008fe20003f04000 */
[----:B0-----:R-:W-:-:S05]  /*3500*/  FADD R108, R107, R100 ;  /* 0x000000646b6c7221 */ /* 0x001fca0000000000 */
[----:B------:R-:W0:Y:S01]  /*3510*/  SHFL.BFLY PT, R109, R108, 0x1, 0x1f ;  /* 0x0c201f006c6d7f89 */ /* 0x000e2200000e0000 */
[----:B------:R-:W-:-:S06]  /*3520*/  FSETP.GEU.AND P4, PT, R34, 1.175494350822287508e-38, PT ;  /* 0x008000002200780b */ /* 0x000fcc0003f8e000 */
[----:B------:R-:W-:Y:S01]  /*3530*/  @P0 FMUL R34, R34, 0.25 ;  /* 0x3e80000022220820 */ /* 0x000fe20000400000 */
[----:B------:R-:W-:Y:S02]  /*3540*/  FSEL R35, R80, 1, P0 ;  /* 0x3f80000050237808 */ /* 0x000fe40000000000 */
[C---:B----4-:R-:W-:Y:S02]  /*3550*/  FSETP.GT.AND P0, PT, R102.reuse, 8.50705917302346158658e+37, PT ;  /* 0x7e8000006600780b */ /* 0x050fe40003f04000 */
[----:B------:R-:W-:Y:S02]  /*3560*/  FSETP.GEU.AND P3, PT, R102, 1.175494350822287508e-38, PT ;  /* 0x008000006600780b */ /* 0x000fe40003f6e000 */
[----:B------:R-:W-:-:S09]  /*3570*/  FSEL R40, R80, 1, P0 ;  /* 0x3f80000050287808 */ /* 0x000fd20000000000 */
[----:B------:R-:W-:Y:S01]  /*3580*/  @P0 FMUL R102, R102, 0.25 ;  /* 0x3e80000066660820 */ /* 0x000fe20000400000 */
[----:B0-----:R-:W-:Y:S01]  /*3590*/  FADD R109, R108, R109 ;  /* 0x0000006d6c6d7221 */ /* 0x001fe20000000000 */
[----:B-----5:R-:W-:-:S03]  /*35a0*/  FSETP.GT.AND P0, PT, R103, 8.50705917302346158658e+37, PT ;  /* 0x7e8000006700780b */ /* 0x020fc60003f04000 */
[----:B------:R-:W-:-:S04]  /*35b0*/  FADD R109, R109, c[0x0][0x178] ;  /* 0x00005e006d6d7621 */ /* 0x000fc80000000000 */
[----:B------:R-:W0:Y:S01]  /*35c0*/  MUFU.SQRT R100, R109 ;  /* 0x0000006d00647308 */ /* 0x000e220000002000 */
[----:B------:R-:W-:Y:S02]  /*35d0*/  FSETP.GEU.AND P2, PT, R103, 1.175494350822287508e-38, PT ;  /* 0x008000006700780b */ /* 0x000fe40003f4e000 */
[----:B------:R-:W-:-:S03]  /*35e0*/  FSEL R47, R80, 1, P0 ;  /* 0x3f800000502f7808 */ /* 0x000fc60000000000 */
[----:B------:R-:W-:Y:S01]  /*35f0*/  @P0 FMUL R103, R103, 0.25 ;  /* 0x3e80000067670820 */ /* 0x000fe20000400000 */
[----:B------:R-:W-:Y:S02]  /*3600*/  FSETP.GT.AND P0, PT, R104, 8.50705917302346158658e+37, PT ;  /* 0x7e8000006800780b */ /* 0x000fe40003f04000 */
[----:B--2---:R-:W-:Y:S02]  /*3610*/  FSETP.GT.AND P6, PT, R98, 8.50705917302346158658e+37, PT ;  /* 0x7e8000006200780b */ /* 0x004fe40003fc4000 */
[----:B------:R-:W-:Y:S02]  /*3620*/  P2R R101, PR, RZ, 0x20 ;  /* 0x00000020ff657803 */ /* 0x000fe40000000000 */
[----:B0-----:R-:W-:Y:S02]  /*3630*/  FSETP.GT.AND P5, PT, R100, 8.50705917302346158658e+37, PT ;  /* 0x7e8000006400780b */ /* 0x001fe40003fa4000 */
[----:B------:R-:W-:-:S05]  /*3640*/  FSETP.GEU.AND P1, PT, R104, 1.175494350822287508e-38, PT ;  /* 0x008000006800780b */ /* 0x000fca0003f2e000 */
[----:B------:R-:W-:Y:S01]  /*3650*/  @P0 FMUL R104, R104, 0.25 ;  /* 0x3e80000068680820 */ /* 0x000fe20000400000 */
[----:B------:R-:W-:Y:S02]  /*3660*/  FSEL R97, R80, 1, P0 ;  /* 0x3f80000050617808 */ /* 0x000fe40000000000 */
[C---:B------:R-:W-:Y:S01]  /*3670*/  FSETP.GEU.AND P0, PT, R98.reuse, 1.175494350822287508e-38, PT ;  /* 0x008000006200780b */ /* 0x040fe20003f0e000 */
[----:B------:R-:W-:Y:S01]  /*3680*/  @P6 FMUL R98, R98, 0.25 ;  /* 0x3e80000062626820 */ /* 0x000fe20000400000 */
[----:B------:R-:W-:Y:S02]  /*3690*/  FSEL R99, R80, 1, P6 ;  /* 0x3f80000050637808 */ /* 0x000fe40003000000 */
[C---:B------:R-:W-:Y:S01]  /*36a0*/  FSETP.GEU.AND P6, PT, R100.reuse, 1.175494350822287508e-38, PT ;  /* 0x008000006400780b */ /* 0x040fe20003fce000 */
[----:B------:R-:W-:Y:S01]  /*36b0*/  @P5 FMUL R100, R100, 0.25 ;  /* 0x3e80000064645820 */ /* 0x000fe20000400000 */
[----:B------:R-:W-:Y:S01]  /*36c0*/  FSEL R80, R80, 1, P5 ;  /* 0x3f80000050507808 */ /* 0x000fe20002800000 */
[----:B------:R-:W-:Y:S01]  /*36d0*/  @!P4 FMUL R34, R34, 16777216 ;  /* 0x4b8000002222c820 */ /* 0x000fe20000400000 */
[----:B------:R-:W-:-:S05]  /*36e0*/  ISETP.NE.AND P5, PT, R101, RZ, PT ;  /* 0x000000ff6500720c */ /* 0x000fca0003fa5270 */
[----:B------:R-:W0:Y:S01]  /*36f0*/  MUFU.RCP R34, R34 ;  /* 0x0000002200227308 */ /* 0x000e220000001000 */
[----:B------:R-:W-:-:S07]  /*3700*/  @!P4 FMUL R35, R35, 16777216 ;  /* 0x4b8000002323c820 */ /* 0x000fce0000400000 */
[----:B------:R-:W-:Y:S01]  /*3710*/  @!P5 FMUL R19, R19, 16777216 ;  /* 0x4b8000001313d820 */ /* 0x000fe20000400000 */
[----:B------:R-:W-:Y:S01]  /*3720*/  @!P5 FMUL R18, R18, 16777216 ;  /* 0x4b8000001212d820 */ /* 0x000fe20000400000 */
[----:B------:R-:W-:Y:S02]  /*3730*/  ISETP.NE.AND P5, PT, R83, RZ, PT ;  /* 0x000000ff5300720c */ /* 0x000fe40003fa5270 */
[----:B------:R-:W-:Y:S02]  /*3740*/  SHF.R.U32.HI R83, RZ, 0x4, R0 ;  /* 0x00000004ff537819 */ /* 0x000fe40000011600 */
[----:B------:R-:W1:Y:S01]  /*3750*/  MUFU.RCP R19, R19 ;  /* 0x0000001300137308 */ /* 0x000e620000001000 */
[----:B------:R-:W-:Y:S01]  /*3760*/  @!P2 FMUL R103, R103, 16777216 ;  /* 0x4b8000006767a820 */ /* 0x000fe20000400000 */
[----:B------:R-:W-:Y:S01]  /*3770*/  SGXT.U32 R83, R83, 0x2 ;  /* 0x000000025353781a */ /* 0x000fe20000000000 */
[----:B0-----:R-:W-:Y:S01]  /*3780*/  FMUL R106, R34, R35 ;  /* 0x00000023226a7220 */ /* 0x001fe20000400000 */
[----:B------:R-:W-:Y:S01]  /*3790*/  @!P6 FMUL R100, R100, 16777216 ;  /* 0x4b8000006464e820 */ /* 0x000fe20000400000 */
[----:B------:R-:W-:-:S02]  /*37a0*/  @!P3 FMUL R102, R102, 16777216 ;  /* 0x4b8000006666b820 */ /* 0x000fc40000400000 */
[----:B------:R0:W-:Y:S01]  /*37b0*/  STS [R83.X4+0x80], R25 ;  /* 0x0000801953007388 */ /* 0x0001e20000004800 */
[----:B------:R-:W2:Y:S01]  /*37c0*/  MUFU.RCP R34, R103 ;  /* 0x0000006700227308 */ /* 0x000ea20000001000 */
[----:B------:R-:W-:Y:S01]  /*37d0*/  @!P1 FMUL R104, R104, 16777216 ;  /* 0x4b80000068689820 */ /* 0x000fe20000400000 */
[----:B------:R-:W-:Y:S01]  /*37e0*/  ISETP.NE.AND P4, PT, R82, RZ, PT ;  /* 0x000000ff5200720c */ /* 0x000fe20003f85270 */
[----:B0-----:R-:W-:-:S05]  /*37f0*/  FMUL R25, R17, R106 ;  /* 0x0000006a11197220 */ /* 0x001fca0000400000 */
[----:B------:R-:W0:Y:S01]  /*3800*/  MUFU.RCP R17, R100 ;  /* 0x0000006400117308 */ /* 0x000e220000001000 */
[----:B------:R-:W-:Y:S01]  /*3810*/  @!P0 FMUL R98, R98, 16777216 ;  /* 0x4b80000062628820 */ /* 0x000fe20000400000 */
[----:B-1----:R-:W-:-:S06]  /*3820*/  FMUL R82, R19, R18 ;  /* 0x0000001213527220 */ /* 0x002fcc0000400000 */
[----:B------:R-:W1:Y:S01]  /*3830*/  MUFU.RCP R101, R102 ;  /* 0x0000006600657308 */ /* 0x000e620000001000 */
[----:B------:R-:W-:Y:S01]  /*3840*/  @!P2 FMUL R47, R47, 16777216 ;  /* 0x4b8000002f2fa820 */ /* 0x000fe20000400000 */
[----:B------:R-:W-:Y:S01]  /*3850*/  STS [R83.X4+0x20], R22 ;  /* 0x0000201653007388 */ /* 0x000fe20000004800 */
[-C--:B------:R-:W-:Y:S01]  /*3860*/  FMUL R18, R29, R82.reuse ;  /* 0x000000521d127220 */ /* 0x080fe20000400000 */
[-C--:B------:R-:W-:Y:S01]  /*3870*/  FMUL R19, R50, R82.reuse ;  /* 0x0000005232137220 */ /* 0x080fe20000400000 */
[----:B------:R-:W-:Y:S01]  /*3880*/  @!P0 FMUL R99, R99, 16777216 ;  /* 0x4b80000063638820 */ /* 0x000fe20000400000 */
[----:B------:R3:W-:Y:S01]  /*3890*/  STS [R83.X4+0x50], R20 ;  /* 0x0000501453007388 */ /* 0x0007e20000004800 */
[----:B------:R-:W-:Y:S01]  /*38a0*/  @!P6 FMUL R80, R80, 16777216 ;  /* 0x4b8000005050e820 */ /* 0x000fe20000400000 */
[----:B------:R-:W4:Y:S01]  /*38b0*/  MUFU.RCP R104, R104 ;  /* 0x0000006800687308 */ /* 0x000f220000001000 */
[-C--:B------:R-:W-:Y:S01]  /*38c0*/  FMUL R48, R48, R82.reuse ;  /* 0x0000005230307220 */ /* 0x080fe20000400000 */
[----:B------:R5:W-:Y:S01]  /*38d0*/  STS [R83.X4+0x60], R21 ;  /* 0x0000601553007388 */ /* 0x000be20000004800 */
[-C--:B------:R-:W-:Y:S01]  /*38e0*/  FMUL R27, R27, R82.reuse ;  /* 0x000000521b1b7220 */ /* 0x080fe20000400000 */
[-C--:B------:R-:W-:Y:S01]  /*38f0*/  FMUL R28, R28, R82.reuse ;  /* 0x000000521c1c7220 */ /* 0x080fe20000400000 */
[-C--:B------:R-:W-:Y:S01]  /*3900*/  FMUL R49, R49, R82.reuse ;  /* 0x0000005231317220 */ /* 0x080fe20000400000 */
[----:B------:R0:W-:Y:S01]  /*3910*/  STS [R83.X4+0x30], R23 ;  /* 0x0000301753007388 */ /* 0x0001e20000004800 */
[-C--:B------:R-:W-:Y:S01]  /*3920*/  FMUL R51, R51, R82.reuse ;  /* 0x0000005233337220 */ /* 0x080fe20000400000 */
[----:B---3--:R-:W-:Y:S01]  /*3930*/  FMUL R20, R16, R82 ;  /* 0x0000005210147220 */ /* 0x008fe20000400000 */
[-C--:B------:R-:W-:Y:S01]  /*3940*/  FMUL R22, R53, R106.reuse ;  /* 0x0000006a35167220 */ /* 0x080fe20000400000 */
[----:B------:R3:W-:Y:S01]  /*3950*/  STS [R83.X4+0x70], R24 ;  /* 0x0000701853007388 */ /* 0x0007e20000004800 */
[----:B------:R-:W4:Y:S01]  /*3960*/  MUFU.RCP R98, R98 ;  /* 0x0000006200627308 */ /* 0x000f220000001000 */
[-C--:B-----5:R-:W-:Y:S01]  /*3970*/  FMUL R21, R30, R106.reuse ;  /* 0x0000006a1e157220 */ /* 0x0a0fe20000400000 */
[-C--:B------:R-:W-:Y:S01]  /*3980*/  FMUL R52, R52, R106.reuse ;  /* 0x0000006a34347220 */ /* 0x080fe20000400000 */
[-C--:B------:R-:W-:Y:S01]  /*3990*/  FMUL R31, R31, R106.reuse ;  /* 0x0000006a1f1f7220 */ /* 0x080fe20000400000 */
[-C--:B------:R-:W-:Y:S01]  /*39a0*/  FMUL R54, R54, R106.reuse ;  /* 0x0000006a36367220 */ /* 0x080fe20000400000 */
[-C--:B0-----:R-:W-:Y:S01]  /*39b0*/  FMUL R23, R32, R106.reuse ;  /* 0x0000006a20177220 */ /* 0x081fe20000400000 */
[----:B------:R-:W-:Y:S01]  /*39c0*/  IADD3 R14, P0, R14, c[0x0][0x168], RZ ;  /* 0x00005a000e0e7a10 */ /* 0x000fe20007f1e0ff */
[----:B------:R-:W-:Y:S01]  /*39d0*/  @!P3 FMUL R40, R40, 16777216 ;  /* 0x4b8000002828b820 */ /* 0x000fe20000400000 */
[----:B--2---:R-:W-:Y:S01]  /*39e0*/  FMUL R34, R34, R47 ;  /* 0x0000002f22227220 */ /* 0x004fe20000400000 */
[----:B---3--:R-:W-:Y:S01]  /*39f0*/  FMUL R24, R55, R106 ;  /* 0x0000006a37187220 */ /* 0x008fe20000400000 */
[----:B------:R-:W-:Y:S01]  /*3a00*/  FMUL R53, R17, R80 ;  /* 0x0000005011357220 */ /* 0x000fe20000400000 */
[----:B------:R-:W-:Y:S01]  /*3a10*/  F2FP.PACK_AB R18, R19, R18 ;  /* 0x000000121312723e */ /* 0x000fe200000000ff */
[----:B-1----:R-:W-:Y:S01]  /*3a20*/  FMUL R40, R101, R40 ;  /* 0x0000002865287220 */ /* 0x002fe20000400000 */
[----:B------:R-:W-:Y:S01]  /*3a30*/  F2FP.PACK_AB R16, R27, R48 ;  /* 0x000000301b10723e */ /* 0x000fe200000000ff */
[----:B------:R-:W-:Y:S01]  /*3a40*/  FMUL R43, R43, R34 ;  /* 0x000000222b2b7220 */ /* 0x000fe20000400000 */
[----:B------:R-:W-:Y:S01]  /*3a50*/  F2FP.PACK_AB R17, R49, R28 ;  /* 0x0000001c3111723e */ /* 0x000fe200000000ff */
[----:B------:R-:W-:Y:S01]  /*3a60*/  FMUL R32, R63, R34 ;  /* 0x000000223f207220 */ /* 0x000fe20000400000 */
[----:B------:R-:W-:-:S02]  /*3a70*/  F2FP.PACK_AB R19, R51, R20 ;  /* 0x000000143313723e */ /* 0x000fc400000000ff */
[----:B------:R-:W-:Y:S02]  /*3a80*/  F2FP.PACK_AB R21, R22, R21 ;  /* 0x000000151615723e */ /* 0x000fe400000000ff */
[----:B------:R-:W-:Y:S02]  /*3a90*/  IADD3.X R15, R15, c[0x0][0x16c], RZ, P0, !PT ;  /* 0x00005b000f0f7a10 */ /* 0x000fe400007fe4ff */
[----:B------:R-:W-:Y:S02]  /*3aa0*/  F2FP.PACK_AB R20, R25, R52 ;  /* 0x000000341914723e */ /* 0x000fe400000000ff */
[----:B------:R-:W-:Y:S02]  /*3ab0*/  F2FP.PACK_AB R22, R54, R31 ;  /* 0x0000001f3616723e */ /* 0x000fe400000000ff */
[----:B------:R-:W-:Y:S02]  /*3ac0*/  F2FP.PACK_AB R23, R24, R23 ;  /* 0x000000171817723e */ /* 0x000fe400000000ff */
[----:B------:R-:W-:Y:S01]  /*3ad0*/  IADD3 R8, P0, R8, c[0x0][0x168], RZ ;  /* 0x00005a0008087a10 */ /* 0x000fe20007f1e0ff */
[-C--:B------:R-:W-:Y:S01]  /*3ae0*/  FMUL R56, R56, R40.reuse ;  /* 0x0000002838387220 */ /* 0x080fe20000400000 */
[----:B------:R-:W-:Y:S01]  /*3af0*/  FMUL R33, R33, R40 ;  /* 0x0000002821217220 */ /* 0x000fe20000400000 */
[----:B------:R0:W-:Y:S01]  /*3b00*/  @!P4 STG.E.128 [R90.64], R16 ;  /* 0x000000105a00c986 */ /* 0x0001e2000c101d04 */
[----:B------:R-:W-:Y:S01]  /*3b10*/  IADD3.X R9, R9, c[0x0][0x16c], RZ, P0, !PT ;  /* 0x00005b0009097a10 */ /* 0x000fe200007fe4ff */
[----:B------:R-:W-:Y:S01]  /*3b20*/  @!P1 FMUL R97, R97, 16777216 ;  /* 0x4b80000061619820 */ /* 0x000fe20000400000 */
[----:B------:R-:W-:Y:S01]  /*3b30*/  F2FP.PACK_AB R27, R32, R43 ;  /* 0x0000002b201b723e */ /* 0x000fe200000000ff */
[----:B------:R1:W-:Y:S01]  /*3b40*/  @!P5 STG.E.128 [R14.64], R20 ;  /* 0x000000140e00d986 */ /* 0x0003e2000c101d04 */
[----:B------:R-:W-:-:S02]  /*3b50*/  IADD3 R4, P0, R4, c[0x0][0x168], RZ ;  /* 0x00005a0004047a10 */ /* 0x000fc40007f1e0ff */
[----:B------:R-:W-:Y:S01]  /*3b60*/  IADD3 R32, P1, R11, c[0x0][0x168], RZ ;  /* 0x00005a000b207a10 */ /* 0x000fe20007f3e0ff */
[----:B----4-:R-:W-:Y:S01]  /*3b70*/  FMUL R104, R104, R97 ;  /* 0x0000006168687220 */ /* 0x010fe20000400000 */
[----:B------:R-:W-:Y:S01]  /*3b80*/  ISETP.NE.AND P6, PT, R84, RZ, PT ;  /* 0x000000ff5400720c */ /* 0x000fe20003fc5270 */
[----:B------:R2:W-:Y:S01]  /*3b90*/  STS [R83.X4+0x40], R26 ;  /* 0x0000401a53007388 */ /* 0x0005e20000004800 */
[----:B------:R-:W-:Y:S01]  /*3ba0*/  ISETP.NE.AND P2, PT, R85, RZ, PT ;  /* 0x000000ff5500720c */ /* 0x000fe20003f45270 */
[----:B------:R-:W-:Y:S01]  /*3bb0*/  FMUL R98, R98, R99 ;  /* 0x0000006362627220 */ /* 0x000fe20000400000 */
[----:B------:R-:W-:Y:S01]  /*3bc0*/  ISETP.NE.AND P3, PT, R86, RZ, PT ;  /* 0x000000ff5600720c */ /* 0x000fe20003f65270 */
[-C--:B------:R-:W-:Y:S01]  /*3bd0*/  FMUL R36, R36, R40.reuse ;  /* 0x0000002824247220 */ /* 0x080fe20000400000 */
[-C--:B------:R-:W-:Y:S01]  /*3be0*/  FMUL R57, R57, R40.reuse ;  /* 0x0000002839397220 */ /* 0x080fe20000400000 */
[----:B------:R-:W-:Y:S01]  /*3bf0*/  FMUL R37, R37, R40 ;  /* 0x0000002825257220 */ /* 0x000fe20000400000 */
[----:B0-----:R-:W-:-:S02]  /*3c00*/  F2FP.PACK_AB R16, R33, R56 ;  /* 0x000000382110723e */ /* 0x001fc400000000ff */
[----:B-1----:R-:W-:Y:S02]  /*3c10*/  LOP3.LUT R15, R5, 0x3f, R0, 0xf8, !PT ;  /* 0x0000003f050f7812 */ /* 0x002fe400078ef800 */
[----:B------:R-:W-:Y:S01]  /*3c20*/  IADD3.X R5, R7, c[0x0][0x16c], RZ, P0, !PT ;  /* 0x00005b0007057a10 */ /* 0x000fe200007fe4ff */
[-C--:B------:R-:W-:Y:S01]  /*3c30*/  FMUL R58, R58, R40.reuse ;  /* 0x000000283a3a7220 */ /* 0x080fe20000400000 */
[----:B------:R-:W-:Y:S01]  /*3c40*/  IADD3.X R33, R12, c[0x0][0x16c], RZ, P1, !PT ;  /* 0x00005b000c217a10 */ /* 0x000fe20000ffe4ff */
[-C--:B------:R-:W-:Y:S01]  /*3c50*/  FMUL R38, R38, R40.reuse ;  /* 0x0000002826267220 */ /* 0x080fe20000400000 */
[----:B------:R-:W-:Y:S01]  /*3c60*/  ISETP.GE.U32.AND P0, PT, R15, 0x3740, PT ;  /* 0x000037400f00780c */ /* 0x000fe20003f06070 */
[----:B------:R-:W-:Y:S01]  /*3c70*/  FMUL R59, R59, R40 ;  /* 0x000000283b3b7220 */ /* 0x000fe20000400000 */
[-C--:B------:R-:W-:Y:S01]  /*3c80*/  FMUL R41, R41, R34.reuse ;  /* 0x0000002229297220 */ /* 0x080fe20000400000 */
[-C--:B--2---:R-:W-:Y:S01]  /*3c90*/  FMUL R26, R61, R34.reuse ;  /* 0x000000223d1a7220 */ /* 0x084fe20000400000 */
[----:B------:R-:W-:Y:S01]  /*3ca0*/  ISETP.NE.AND P4, PT, R87, RZ, PT ;  /* 0x000000ff5700720c */ /* 0x000fe20003f85270 */
[-C--:B------:R-:W-:Y:S01]  /*3cb0*/  FMUL R60, R60, R34.reuse ;  /* 0x000000223c3c7220 */ /* 0x080fe20000400000 */
[----:B------:R-:W-:Y:S01]  /*3cc0*/  IADD3 R12, P1, R13, c[0x0][0x168], RZ ;  /* 0x00005a000d0c7a10 */ /* 0x000fe20007f3e0ff */
[-C--:B------:R-:W-:Y:S01]  /*3cd0*/  FMUL R39, R39, R34.reuse ;  /* 0x0000002227277220 */ /* 0x080fe20000400000 */
[-C--:B------:R-:W-:Y:S01]  /*3ce0*/  FMUL R42, R42, R34.reuse ;  /* 0x000000222a2a7220 */ /* 0x080fe20000400000 */
[----:B------:R-:W-:Y:S01]  /*3cf0*/  FMUL R29, R62, R34 ;  /* 0x000000223e1d7220 */ /* 0x000fe20000400000 */
[----:B------:R-:W-:Y:S01]  /*3d00*/  ISETP.NE.AND P5, PT, R88, RZ, PT ;  /* 0x000000ff5800720c */ /* 0x000fe20003fa5270 */
[----:B------:R0:W-:Y:S01]  /*3d10*/  STS [R83.X4+0xc0], R34 ;  /* 0x0000c02253007388 */ /* 0x0001e20000004800 */
        /* <DEDUP_REMOVED lines=8> */
[----:B------:R1:W-:Y:S01]  /*3da0*/  STS [R83.X4+0xb0], R40 ;  /* 0x0000b02853007388 */ /* 0x0003e20000004800 */
[-C--:B------:R-:W-:Y:S01]  /*3db0*/  FMUL R68, R68, R98.reuse ;  /* 0x0000006244447220 */ /* 0x080fe20000400000 */
[-C--:B------:R-:W-:Y:S01]  /*3dc0*/  FMUL R45, R45, R98.reuse ;  /* 0x000000622d2d7220 */ /* 0x080fe20000400000 */
[-C--:B------:R-:W-:Y:S01]  /*3dd0*/  FMUL R65, R65, R98.reuse ;  /* 0x0000006241417220 */ /* 0x080fe20000400000 */
[-C--:B0-----:R-:W-:Y:S01]  /*3de0*/  FMUL R34, R69, R98.reuse ;  /* 0x0000006245227220 */ /* 0x081fe20000400000 */
[-C--:B------:R-:W-:Y:S01]  /*3df0*/  FMUL R67, R67, R98.reuse ;  /* 0x0000006243437220 */ /* 0x080fe20000400000 */
[-C--:B------:R-:W-:Y:S01]  /*3e00*/  FMUL R92, R92, R98.reuse ;  /* 0x000000625c5c7220 */ /* 0x080fe20000400000 */
[-C--:B------:R-:W-:Y:S01]  /*3e10*/  FMUL R70, R70, R98.reuse ;  /* 0x0000006246467220 */ /* 0x080fe20000400000 */
[----:B------:R-:W-:Y:S01]  /*3e20*/  FMUL R95, R95, R98 ;  /* 0x000000625f5f7220 */ /* 0x000fe20000400000 */
[----:B------:R-:W-:Y:S01]  /*3e30*/  ISETP.GE.U32.AND.EX P0, PT, R2, RZ, PT, P0 ;  /* 0x000000ff0200720c */ /* 0x000fe20003f06100 */
[-C--:B------:R-:W-:Y:S01]  /*3e40*/  FMUL R72, R72, R53.reuse ;  /* 0x0000003548487220 */ /* 0x080fe20000400000 */
[-C--:B------:R-:W-:Y:S01]  /*3e50*/  FMUL R47, R44, R53.reuse ;  /* 0x000000352c2f7220 */ /* 0x080fe20000400000 */
[-C--:B------:R-:W-:Y:S01]  /*3e60*/  FMUL R64, R64, R53.reuse ;  /* 0x0000003540407220 */ /* 0x080fe20000400000 */
[-C--:B------:R-:W-:Y:S01]  /*3e70*/  FMUL R73, R73, R53.reuse ;  /* 0x0000003549497220 */ /* 0x080fe20000400000 */
[-C--:B------:R-:W-:Y:S01]  /*3e80*/  FMUL R66, R66, R53.reuse ;  /* 0x0000003542427220 */ /* 0x080fe20000400000 */
[-C--:B------:R-:W-:Y:S01]  /*3e90*/  FMUL R49, R74, R53.reuse ;  /* 0x000000354a317220 */ /* 0x080fe20000400000 */
[-C--:B------:R-:W-:Y:S01]  /*3ea0*/  FMUL R71, R71, R53.reuse ;  /* 0x0000003547477220 */ /* 0x080fe20000400000 */
[----:B-1----:R-:W-:Y:S01]  /*3eb0*/  FMUL R40, R75, R53 ;  /* 0x000000354b287220 */ /* 0x002fe20000400000 */
[----:B------:R-:W-:-:S02]  /*3ec0*/  IADD3.X R13, R10, c[0x0][0x16c], RZ, P1, !PT ;  /* 0x00005b000a0d7a10 */ /* 0x000fc40000ffe4ff */
[----:B------:R-:W-:Y:S02]  /*3ed0*/  F2FP.PACK_AB R17, R57, R36 ;  /* 0x000000243911723e */ /* 0x000fe400000000ff */
[----:B------:R-:W-:Y:S02]  /*3ee0*/  F2FP.PACK_AB R18, R58, R37 ;  /* 0x000000253a12723e */ /* 0x000fe400000000ff */
[----:B------:R-:W-:Y:S02]  /*3ef0*/  F2FP.PACK_AB R19, R59, R38 ;  /* 0x000000263b13723e */ /* 0x000fe400000000ff */
[----:B------:R-:W-:Y:S02]  /*3f00*/  F2FP.PACK_AB R25, R26, R41 ;  /* 0x000000291a19723e */ /* 0x000fe400000000ff */
[----:B------:R-:W-:Y:S02]  /*3f10*/  IADD3 R10, P1, R3, c[0x0][0x168], RZ ;  /* 0x00005a00030a7a10 */ /* 0x000fe40007f3e0ff */
[----:B------:R-:W-:-:S02]  /*3f20*/  F2FP.PACK_AB R24, R39, R60 ;  /* 0x0000003c2718723e */ /* 0x000fc400000000ff */
[----:B------:R-:W-:Y:S02]  /*3f30*/  F2FP.PACK_AB R26, R29, R42 ;  /* 0x0000002a1d1a723e */ /* 0x000fe400000000ff */
[----:B------:R-:W-:Y:S02]  /*3f40*/  F2FP.PACK_AB R28, R46, R77 ;  /* 0x0000004d2e1c723e */ /* 0x000fe400000000ff */
[----:B------:R-:W-:Y:S02]  /*3f50*/  F2FP.PACK_AB R29, R89, R76 ;  /* 0x0000004c591d723e */ /* 0x000fe400000000ff */
[----:B------:R-:W-:Y:S02]  /*3f60*/  F2FP.PACK_AB R30, R35, R30 ;  /* 0x0000001e231e723e */ /* 0x000fe400000000ff */
[----:B------:R-:W-:Y:S02]  /*3f70*/  F2FP.PACK_AB R31, R96, R93 ;  /* 0x0000005d601f723e */ /* 0x000fe400000000ff */
[----:B------:R-:W-:-:S02]  /*3f80*/  F2FP.PACK_AB R20, R45, R68 ;  /* 0x000000442d14723e */ /* 0x000fc400000000ff */
[----:B------:R-:W-:Y:S02]  /*3f90*/  F2FP.PACK_AB R21, R34, R65 ;  /* 0x000000412215723e */ /* 0x000fe400000000ff */
[----:B------:R-:W-:Y:S02]  /*3fa0*/  F2FP.PACK_AB R22, R92, R67 ;  /* 0x000000435c16723e */ /* 0x000fe400000000ff */
[----:B------:R-:W-:Y:S01]  /*3fb0*/  F2FP.PACK_AB R23, R95, R70 ;  /* 0x000000465f17723e */ /* 0x000fe200000000ff */
[----:B------:R-:W-:Y:S01]  /*3fc0*/  @!P6 STG.E.128 [R32.64], R16 ;  /* 0x000000102000e986 */ /* 0x000fe2000c101d04 */
[----:B------:R-:W-:Y:S02]  /*3fd0*/  F2FP.PACK_AB R72, R47, R72 ;  /* 0x000000482f48723e */ /* 0x000fe400000000ff */
[----:B------:R-:W-:Y:S02]  /*3fe0*/  F2FP.PACK_AB R73, R73, R64 ;  /* 0x000000404949723e */ /* 0x000fe400000000ff */
[----:B------:R-:W-:-:S02]  /*3ff0*/  F2FP.PACK_AB R74, R49, R66 ;  /* 0x00000042314a723e */ /* 0x000fc400000000ff */
[----:B------:R-:W-:Y:S02]  /*4000*/  IADD3.X R11, R6, c[0x0][0x16c], RZ, P1, !PT ;  /* 0x00005b00060b7a10 */ /* 0x000fe40000ffe4ff */
[----:B------:R-:W-:Y:S01]  /*4010*/  F2FP.PACK_AB R75, R40, R71 ;  /* 0x00000047284b723e */ /* 0x000fe200000000ff */
[----:B------:R-:W-:Y:S04]  /*4020*/  @!P2 STG.E.128 [R8.64], R24 ;  /* 0x000000180800a986 */ /* 0x000fe8000c101d04 */
[----:B------:R-:W-:Y:S04]  /*4030*/  @!P3 STG.E.128 [R12.64], R28 ;  /* 0x0000001c0c00b986 */ /* 0x000fe8000c101d04 */
[----:B------:R-:W-:Y:S04]  /*4040*/  @!P4 STG.E.128 [R4.64], R20 ;  /* 0x000000140400c986 */ /* 0x000fe8000c101d04 */
[----:B------:R-:W-:Y:S04]  /*4050*/  STS [R83.X4], R81 ;  /* 0x0000005153007388 */ /* 0x000fe80000004800 */
[----:B------:R-:W-:Y:S04]  /*4060*/  STS [R83.X4+0x10], R78 ;  /* 0x0000104e53007388 */ /* 0x000fe80000004800 */
[----:B------:R-:W-:Y:S04]  /*4070*/  STS [R83.X4+0x90], R82 ;  /* 0x0000905253007388 */ /* 0x000fe80000004800 */
[----:B------:R-:W-:Y:S04]  /*4080*/  STS [R83.X4+0xa0], R106 ;  /* 0x0000a06a53007388 */ /* 0x000fe80000004800 */
[----:B------:R-:W-:Y:S04]  /*4090*/  STS [R83.X4+0xd0], R104 ;  /* 0x0000d06853007388 */ /* 0x000fe80000004800 */
[----:B------:R-:W-:Y:S04]  /*40a0*/  STS [R83.X4+0xe0], R98 ;  /* 0x0000e06253007388 */ /* 0x000fe80000004800 */
[----:B------:R-:W-:Y:S04]  /*40b0*/  STS [R83.X4+0xf0], R53 ;  /* 0x0000f03553007388 */ /* 0x000fe80000004800 */
[----:B------:R-:W-:Y:S04]  /*40c0*/  @!P5 STG.E.128 [R10.64], R72 ;  /* 0x000000480a00d986 */ /* 0x000fe8000c101d04 */
[----:B------:R-:W-:Y:S06]  /*40d0*/  BAR.SYNC 0x0 ;  /* 0x0000000000007b1d */ /* 0x000fec0000000000 */
[----:B------:R-:W-:Y:S05]  /*40e0*/  @P0 EXIT ;  /* 0x000000000000094d */ /* 0x000fea0003800000 */
[----:B------:R-:W-:Y:S02]  /*40f0*/  LOP3.LUT R0, R0, 0x3f, RZ, 0xc0, !PT ;  /* 0x0000003f00007812 */ /* 0x000fe400078ec0ff */
[----:B------:R-:W-:-:S03]  /*4100*/  LEA R4, P0, R15, c[0x0][0x170], 0x2 ;  /* 0x00005c000f047a11 */ /* 0x000fc600078010ff */
[----:B------:R-:W0:Y:S01]  /*4110*/  LDS R3, [R0.X4] ;  /* 0x0000000000037984 */ /* 0x000e220000004800 */
[----:B------:R-:W-:-:S05]  /*4120*/  LEA.HI.X R5, R15, c[0x0][0x174], R2, 0x2, P0 ;  /* 0x00005d000f057a11 */ /* 0x000fca00000f1402 */
[----:B0-----:R-:W-:Y:S01]  /*4130*/  STG.E [R4.64], R3 ;  /* 0x0000000304007986 */ /* 0x001fe2000c101904 */
[----:B------:R-:W-:Y:S05]  /*4140*/  EXIT ;  /* 0x000000000000794d */ /* 0x000fea0003800000 */
.L_x_0:
[----:B------:R-:W-:-:S00]  /*4150*/  BRA `(.L_x_0) ;  /* 0xfffffff000007947 */ /* 0x000fc0000383ffff */
[----:B------:R-:W-:-:S00]  /*4160*/  NOP ;  /* 0x0000000000007918 */ /* 0x000fc00000000000 */
        /* <DEDUP_REMOVED lines=9> */
.L_x_1:


//--------------------- .nv.global.init           --------------------------
	.section	.nv.global.init,"aw",@progbits
.nv.global.init:
	.type		_$_str,@object
	.size		_$_str,(_$_str_$_2 - _$_str)
_$_str:
        /*0000*/ 	.byte	0x5f, 0x5f, 0x43, 0x55, 0x44, 0x41, 0x5f, 0x46, 0x54, 0x5a, 0x00
	.type		_$_str_$_2,@object
	.size		_$_str_$_2,(.L_1 - _$_str_$_2)
_$_str_$_2:
        /*000b*/ 	.byte	0x5f, 0x5f, 0x43, 0x55, 0x44, 0x41, 0x5f, 0x50, 0x52, 0x45, 0x43, 0x5f, 0x53, 0x51, 0x52, 0x54
        /*001b*/ 	.byte	0x00
.L_1:


//--------------------- .nv.shared.l2norm_fwd_kernel --------------------------
	.section	.nv.shared.l2norm_fwd_kernel,"aw",@nobits
	.align	16
